def gluon_wgmma(
    a_ptr,
    b_ptr,
    c_ptr,
    M,
    N,
    K,
    stride_am,
    stride_bk,
    stride_cm,
    BLOCK_M: gl.constexpr,
    BLOCK_N: gl.constexpr,
    BLOCK_K: gl.constexpr,
    DTYPE: gl.constexpr,
    A_LAYOUT: gl.constexpr,
    B_LAYOUT: gl.constexpr,
    C_LAYOUT: gl.constexpr,
    B_SHAPE: gl.constexpr,
    TRANS_B: gl.constexpr,
    NUM_BUFFERS: gl.constexpr,
    NUM_WARPS: gl.constexpr,
):
    a_desc = tma.make_tensor_descriptor(
        a_ptr, [M, K], [stride_am, 1], [BLOCK_M, BLOCK_K], A_LAYOUT
    )
    b_desc = tma.make_tensor_descriptor(
        b_ptr,
        [N, K] if TRANS_B else [K, N],
        [stride_bk, 1],
        B_SHAPE,
        B_LAYOUT,
    )
    c_desc = tma.make_tensor_descriptor(
        c_ptr, [M, N], [stride_cm, 1], [BLOCK_M, BLOCK_N], C_LAYOUT
    )

    a_bufs = gl.allocate_shared_memory(
        DTYPE, [NUM_BUFFERS, BLOCK_M, BLOCK_K], A_LAYOUT
    )
    b_bufs = gl.allocate_shared_memory(DTYPE, [NUM_BUFFERS] + B_SHAPE, B_LAYOUT)

    pid_m = gl.program_id(0)
    pid_n = gl.program_id(1)
    off_m = pid_m * BLOCK_M
    off_n = pid_n * BLOCK_N

    mma_layout: gl.constexpr = pick_wgmma_layout(DTYPE, BLOCK_M, BLOCK_N, NUM_WARPS)
    acc = warpgroup_mma_init(
        gl.zeros((BLOCK_M, BLOCK_N), dtype=gl.float32, layout=mma_layout)
    )

    bars = gl.allocate_shared_memory(
        gl.int64, [NUM_BUFFERS, 1], mbarrier.MBarrierLayout()
    )
    for i in gl.static_range(NUM_BUFFERS):
        mbarrier.init(bars.index(i), count=1)
    idx = 0
    phase = 0

    for k in range(0, K, BLOCK_K):
        a = a_bufs.index(idx)
        b = b_bufs.index(idx)
        bar = bars.index(idx)
        mbarrier.expect(bar, a_desc.block_type.nbytes + b_desc.block_type.nbytes)
        tma.async_copy_global_to_shared(a_desc, [off_m, k], bar, a)
        tma.async_copy_global_to_shared(
            b_desc, [off_n, k] if TRANS_B else [k, off_n], bar, b
        )
        mbarrier.wait(bar, phase=phase)

        if TRANS_B:
            b = b.permute((1, 0))
        acc = warpgroup_mma_wait(num_outstanding=0, deps=(acc,))
        acc = warpgroup_mma(a, b, acc, is_async=True)

        idx += 1
        if idx == NUM_BUFFERS:
            idx = 0
            phase ^= 1

    acc = warpgroup_mma_wait(num_outstanding=0, deps=(acc,))
    for i in gl.static_range(NUM_BUFFERS):
        mbarrier.invalidate(bars.index(i))

    c_smem = gl.allocate_shared_memory(DTYPE, [BLOCK_M, BLOCK_N], C_LAYOUT)
    c_smem.store(acc.to(DTYPE))
    fence_async_shared()
    tma.async_copy_shared_to_global(c_desc, [off_m, off_n], c_smem)
    tma.store_wait(pendings=0)

# config = {"BLOCK_K": 64, "BLOCK_M": 64, "BLOCK_N": 256, "arch": "sm_90", "dtype": "fp8e4m3", "num_buffers": 1, "num_warps": 8, "trans_b": 1}
# arch = sm_90


// ===== COMPILED SASS (sm_90a) =====

	.target	sm_90a

	.elftype	@"ET_EXEC"


//--------------------- .note.nv.tkinfo           --------------------------
	.section	.note.nv.tkinfo,"",@"SHT_NOTE"
	.sectionflags	@"SHF_NOTE_NV_TKINFO"
	.tkinfo
        /*0018*/ 	.word	0x00000002
        /*0030*/ 	.string	""
        /*0030*/ 	.string	"ptxas"
        /*0030*/ 	.string	"Cuda compilation tools, release 13.0, V13.0.88"
        /*0030*/ 	.string	"Build cuda_13.0.r13.0/compiler.36424714_0"
        /*0030*/ 	.string	"-v  -suppress-debug-info  -lineinfo  -arch sm_90a "



//--------------------- .note.nv.cuinfo           --------------------------
	.section	.note.nv.cuinfo,"",@"SHT_NOTE"
	.sectionflags	@"SHF_NOTE_NV_CUINFO"
        /*0018*/ 	.short	0x0002
        /*001a*/ 	.short	0x005a
        /*001c*/ 	.short	0x0082
	.zero		2


//--------------------- .nv.info                  --------------------------
	.section	.nv.info,"",@"SHT_CUDA_INFO"
	.align	4


	//----- nvinfo : EIATTR_REGCOUNT
	.align		4
        /*0000*/ 	.byte	0x04, 0x2f
        /*0002*/ 	.short	(.L_1 - .L_0)
	.align		4
.L_0:
        /*0004*/ 	.word	index@(gluon_wgmma)
        /*0008*/ 	.word	0x0000005a


	//----- nvinfo : EIATTR_FRAME_SIZE
	.align		4
.L_1:
        /*000c*/ 	.byte	0x04, 0x11
        /*000e*/ 	.short	(.L_3 - .L_2)
	.align		4
.L_2:
        /*0010*/ 	.word	index@(gluon_wgmma)
        /*0014*/ 	.word	0x00000000


	//----- nvinfo : EIATTR_MIN_STACK_SIZE
	.align		4
.L_3:
        /*0018*/ 	.byte	0x04, 0x12
        /*001a*/ 	.short	(.L_5 - .L_4)
	.align		4
.L_4:
        /*001c*/ 	.word	index@(gluon_wgmma)
        /*0020*/ 	.word	0x00000000
.L_5:


//--------------------- .nv.compat                --------------------------
	.section	.nv.compat,"",@"SHT_CUDA_COMPAT_INFO"
	.align	4
        /*0000*/ 	.byte	0x02, 0x09, 0x01, 0x00, 0x02, 0x02, 0x04, 0x00, 0x02, 0x05, 0x05, 0x00, 0x03, 0x07, 0x01, 0x01
        /*0010*/ 	.byte	0x02, 0x03, 0x03, 0x00, 0x02, 0x06, 0x01, 0x00, 0x04, 0x0b, 0x08, 0x00, 0x00, 0x00, 0x00, 0x00
        /*0020*/ 	.byte	0x00, 0x00, 0x00, 0x00


//--------------------- .nv.info.gluon_wgmma      --------------------------
	.section	.nv.info.gluon_wgmma,"",@"SHT_CUDA_INFO"
	.sectionflags	@""
	.align	4


	//----- nvinfo : EIATTR_CUDA_API_VERSION
	.align		4
        /*0000*/ 	.byte	0x04, 0x37
        /*0002*/ 	.short	(.L_7 - .L_6)
.L_6:
        /*0004*/ 	.word	0x00000082


	//----- nvinfo : EIATTR_KPARAM_INFO
	.align		4
.L_7:
        /*0008*/ 	.byte	0x04, 0x17
        /*000a*/ 	.short	(.L_9 - .L_8)
.L_8:
        /*000c*/ 	.word	0x00000000
        /*0010*/ 	.short	0x000a
        /*0012*/ 	.short	0x0048
        /*0014*/ 	.byte	0x00, 0xf4, 0x21, 0x00


	//----- nvinfo : EIATTR_KPARAM_INFO
	.align		4
.L_9:
        /*0018*/ 	.byte	0x04, 0x17
        /*001a*/ 	.short	(.L_11 - .L_10)
.L_10:
        /*001c*/ 	.word	0x00000000
        /*0020*/ 	.short	0x0009
        /*0022*/ 	.short	0x0040
        /*0024*/ 	.byte	0x00, 0xf4, 0x21, 0x00


	//----- nvinfo : EIATTR_KPARAM_INFO
	.align		4
.L_11:
        /*0028*/ 	.byte	0x04, 0x17
        /*002a*/ 	.short	(.L_13 - .L_12)
.L_12:
        /*002c*/ 	.word	0x00000000
        /*0030*/ 	.short	0x0008
        /*0032*/ 	.short	0x0038
        /*0034*/ 	.byte	0x00, 0xf0, 0x21, 0x00


	//----- nvinfo : EIATTR_KPARAM_INFO
	.align		4
.L_13:
        /*0038*/ 	.byte	0x04, 0x17
        /*003a*/ 	.short	(.L_15 - .L_14)
.L_14:
        /*003c*/ 	.word	0x00000000
        /*0040*/ 	.short	0x0007
        /*0042*/ 	.short	0x0030
        /*0044*/ 	.byte	0x00, 0xf0, 0x21, 0x00


	//----- nvinfo : EIATTR_KPARAM_INFO
	.align		4
.L_15:
        /*0048*/ 	.byte	0x04, 0x17
        /*004a*/ 	.short	(.L_17 - .L_16)
.L_16:
        /*004c*/ 	.word	0x00000000
        /*0050*/ 	.short	0x0006
        /*0052*/ 	.short	0x0028
        /*0054*/ 	.byte	0x00, 0xf0, 0x21, 0x00


	//----- nvinfo : EIATTR_KPARAM_INFO
	.align		4
.L_17:
        /*0058*/ 	.byte	0x04, 0x17
        /*005a*/ 	.short	(.L_19 - .L_18)
.L_18:
        /*005c*/ 	.word	0x00000000
        /*0060*/ 	.short	0x0005
        /*0062*/ 	.short	0x0020
        /*0064*/ 	.byte	0x00, 0xf0, 0x11, 0x00


	//----- nvinfo : EIATTR_KPARAM_INFO
	.align		4
.L_19:
        /*0068*/ 	.byte	0x04, 0x17
        /*006a*/ 	.short	(.L_21 - .L_20)
.L_20:
        /*006c*/ 	.word	0x00000000
        /*0070*/ 	.short	0x0004
        /*0072*/ 	.short	0x001c
        /*0074*/ 	.byte	0x00, 0xf0, 0x11, 0x00


	//----- nvinfo : EIATTR_KPARAM_INFO
	.align		4
.L_21:
        /*0078*/ 	.byte	0x04, 0x17
        /*007a*/ 	.short	(.L_23 - .L_22)
.L_22:
        /*007c*/ 	.word	0x00000000
        /*0080*/ 	.short	0x0003
        /*0082*/ 	.short	0x0018
        /*0084*/ 	.byte	0x00, 0xf0, 0x11, 0x00


	//----- nvinfo : EIATTR_KPARAM_INFO
	.align		4
.L_23:
        /*0088*/ 	.byte	0x04, 0x17
        /*008a*/ 	.short	(.L_25 - .L_24)
.L_24:
        /*008c*/ 	.word	0x00000000
        /*0090*/ 	.short	0x0002
        /*0092*/ 	.short	0x0010
        /*0094*/ 	.byte	0x00, 0xf4, 0x21, 0x00


	//----- nvinfo : EIATTR_KPARAM_INFO
	.align		4
.L_25:
        /*0098*/ 	.byte	0x04, 0x17
        /*009a*/ 	.short	(.L_27 - .L_26)
.L_26:
        /*009c*/ 	.word	0x00000000
        /*00a0*/ 	.short	0x0001
        /*00a2*/ 	.short	0x0008
        /*00a4*/ 	.byte	0x00, 0xf4, 0x21, 0x00


	//----- nvinfo : EIATTR_KPARAM_INFO
	.align		4
.L_27:
        /*00a8*/ 	.byte	0x04, 0x17
        /*00aa*/ 	.short	(.L_29 - .L_28)
.L_28:
        /*00ac*/ 	.word	0x00000000
        /*00b0*/ 	.short	0x0000
        /*00b2*/ 	.short	0x0000
        /*00b4*/ 	.byte	0x00, 0xf4, 0x21, 0x00


	//----- nvinfo : EIATTR_SPARSE_MMA_MASK
	.align		4
.L_29:
        /*00b8*/ 	.byte	0x03, 0x50
        /*00ba*/ 	.short	0x0000


	//----- nvinfo : EIATTR_MAXREG_COUNT
	.align		4
        /*00bc*/ 	.byte	0x03, 0x1b
        /*00be*/ 	.short	0x00ff


	//----- nvinfo : EIATTR_NUM_BARRIERS
	.align		4
        /*00c0*/ 	.byte	0x02, 0x4c
        /*00c2*/ 	.byte	0x01
	.zero		1


	//----- nvinfo : EIATTR_MERCURY_ISA_VERSION
	.align		4
        /*00c4*/ 	.byte	0x03, 0x5f
        /*00c6*/ 	.short	0x0101


	//----- nvinfo : EIATTR_INT_WARP_WIDE_INSTR_OFFSETS
	.align		4
        /*00c8*/ 	.byte	0x04, 0x31
        /*00ca*/ 	.short	(.L_31 - .L_30)


	//   ....[0]....
.L_30:
        /*00cc*/ 	.word	0x00001220


	//   ....[1]....
        /*00d0*/ 	.word	0x00001270


	//   ....[2]....
        /*00d4*/ 	.word	0x000017d0


	//   ....[3]....
        /*00d8*/ 	.word	0x000017e0


	//   ....[4]....
        /*00dc*/ 	.word	0x000017f0


	//   ....[5]....
        /*00e0*/ 	.word	0x00001800


	//   ....[6]....
        /*00e4*/ 	.word	0x00001cc0


	//   ....[7]....
        /*00e8*/ 	.word	0x00001d00


	//----- nvinfo : EIATTR_COOP_GROUP_MASK_REGIDS
	.align		4
.L_31:
        /*00ec*/ 	.byte	0x04, 0x29
        /*00ee*/ 	.short	(.L_33 - .L_32)


	//   ....[0]....
.L_32:
        /*00f0*/ 	.word	0xffffffff


	//   ....[1]....
        /*00f4*/ 	.word	0xffffffff


	//   ....[2]....
        /*00f8*/ 	.word	0xffffffff


	//   ....[3]....
        /*00fc*/ 	.word	0xffffffff


	//----- nvinfo : EIATTR_COOP_GROUP_INSTR_OFFSETS
	.align		4
.L_33:
        /*0100*/ 	.byte	0x04, 0x28
        /*0102*/ 	.short	(.L_35 - .L_34)


	//   ....[0]....
.L_34:
        /*0104*/ 	.word	0x00000140


	//   ....[1]....
        /*0108*/ 	.word	0x000006e0


	//   ....[2]....
        /*010c*/ 	.word	0x00000cb0


	//   ....[3]....
        /*0110*/ 	.word	0x00001930


	//----- nvinfo : EIATTR_MBARRIER_INSTR_OFFSETS
	.align		4
.L_35:
        /*0114*/ 	.byte	0x04, 0x39
        /*0116*/ 	.short	(.L_37 - .L_36)


	//   ....[0]....
.L_36:
        /*0118*/ 	.word	0x00001290
        /*011c*/ 	.word	0x000000ff
        /*0120*/ 	.word	0x00005000
        /*0124*/ 	.short	0x0100
        /*0126*/ 	.byte	0x08
	.zero		1


	//   ....[1]....
        /*0128*/ 	.word	0x00001910
        /*012c*/ 	.word	0x000000ff
        /*0130*/ 	.word	0x00005000
        /*0134*/ 	.short	0x010a
        /*0136*/ 	.byte	0x08
	.zero		1


	//   ....[2]....
        /*0138*/ 	.word	0x00001bf0
        /*013c*/ 	.word	0x000000ff
        /*0140*/ 	.word	0x00005000
        /*0144*/ 	.short	0x0108
        /*0146*/ 	.byte	0x08
	.zero		1


	//   ....[3]....
        /*0148*/ 	.word	0x00002100
        /*014c*/ 	.word	0x000000ff
        /*0150*/ 	.word	0x00005000
        /*0154*/ 	.short	0x010a
        /*0156*/ 	.byte	0x08
	.zero		1


	//----- nvinfo : EIATTR_NUM_MBARRIERS
	.align		4
.L_37:
        /*0158*/ 	.byte	0x03, 0x38
        /*015a*/ 	.short	0x0001


	//----- nvinfo : EIATTR_EXIT_INSTR_OFFSETS
	.align		4
        /*015c*/ 	.byte	0x04, 0x1c
        /*015e*/ 	.short	(.L_39 - .L_38)


	//   ....[0]....
.L_38:
        /*0160*/ 	.word	0x000020f0


	//----- nvinfo : EIATTR_REQNTID
	.align		4
.L_39:
        /*0164*/ 	.byte	0x04, 0x10
        /*0166*/ 	.short	(.L_41 - .L_40)
.L_40:
        /*0168*/ 	.word	0x00000100
        /*016c*/ 	.word	0x00000001
        /*0170*/ 	.word	0x00000001


	//----- nvinfo : EIATTR_CRS_STACK_SIZE
	.align		4
.L_41:
        /*0174*/ 	.byte	0x04, 0x1e
        /*0176*/ 	.short	(.L_43 - .L_42)
.L_42:
        /*0178*/ 	.word	0x00000000


	//----- nvinfo : EIATTR_CBANK_PARAM_SIZE
	.align		4
.L_43:
        /*017c*/ 	.byte	0x03, 0x19
        /*017e*/ 	.short	0x0050


	//----- nvinfo : EIATTR_PARAM_CBANK
	.align		4
        /*0180*/ 	.byte	0x04, 0x0a
        /*0182*/ 	.short	(.L_45 - .L_44)
	.align		4
.L_44:
        /*0184*/ 	.word	index@(.nv.constant0.gluon_wgmma)
        /*0188*/ 	.short	0x0210
        /*018a*/ 	.short	0x0050


	//----- nvinfo : EIATTR_SW_WAR
	.align		4
.L_45:
        /*018c*/ 	.byte	0x04, 0x36
        /*018e*/ 	.short	(.L_47 - .L_46)
.L_46:
        /*0190*/ 	.word	0x00000008
.L_47:


//--------------------- .nv.callgraph             --------------------------
	.section	.nv.callgraph,"",@"SHT_CUDA_CALLGRAPH"
	.align	4
	.sectionentsize	8
	.align		4
        /*0000*/ 	.word	0x00000000
	.align		4
        /*0004*/ 	.word	0xffffffff
	.align		4
        /*0008*/ 	.word	0x00000000
	.align		4
        /*000c*/ 	.word	0xfffffffe
	.align		4
        /*0010*/ 	.word	0x00000000
	.align		4
        /*0014*/ 	.word	0xfffffffd
	.align		4
        /*0018*/ 	.word	0x00000000
	.align		4
        /*001c*/ 	.word	0xfffffffc


//--------------------- .text.gluon_wgmma         --------------------------
	.section	.text.gluon_wgmma,"ax",@progbits
	.align	128
        .global         gluon_wgmma
        .type           gluon_wgmma,@function
        .size           gluon_wgmma,(.L_x_54 - gluon_wgmma)
        .other          gluon_wgmma,@"STO_CUDA_ENTRY STV_DEFAULT"
gluon_wgmma:
.text.gluon_wgmma:
[----:B------:R-:W-:Y:S01]  /*0000*/  LDC R1, c[0x0][0x28] ;  /* 0x00000a00ff017b82 */ /* 0x000fe20000000800 */
[----:B------:R-:W1:Y:S07]  /*0010*/  S2R R0, SR_TID.X ;  /* 0x0000000000007919 */ /* 0x000e6e0000002100 */
[----:B------:R-:W2:Y:S01]  /*0020*/  S2UR UR4, SR_CgaCtaId ;  /* 0x00000000000479c3 */ /* 0x000ea20000008800 */
[----:B------:R-:W-:Y:S01]  /*0030*/  UMOV UR8, 0x400 ;  /* 0x0000040000087882 */ /* 0x000fe20000000000 */
[----:B------:R-:W-:Y:S01]  /*0040*/  ULDC UR6, c[0x0][0xc] ;  /* 0x0000030000067ab9 */ /* 0x000fe20000000800 */
[----:B------:R-:W-:Y:S01]  /*0050*/  ULDC.64 UR24, c[0x0][0x250] ;  /* 0x0000940000187ab9 */ /* 0x000fe20000000a00 */
[----:B------:R-:W-:Y:S04]  /*0060*/  BSSY B0, `(.L_x_0) ;  /* 0x000001d000007945 */ /* 0x000fe80003800000 */
[----:B------:R-:W3:Y:S08]  /*0070*/  LDC R14, c[0x0][0x230] ;  /* 0x00008c00ff0e7b82 */ /* 0x000ef00000000800 */
[----:B------:R-:W-:Y:S08]  /*0080*/  S2UR UR9, SR_CTAID.Y ;  /* 0x00000000000979c3 */ /* 0x000ff00000002600 */
[----:B------:R-:W4:Y:S01]  /*0090*/  S2UR UR5, SR_CTAID.Z ;  /* 0x00000000000579c3 */ /* 0x000f220000002700 */
[----:B--2---:R-:W-:-:S03]  /*00a0*/  ULEA UR8, UR4, UR8, 0x18 ;  /* 0x0000000804087291 */ /* 0x004fc6000f8ec03f */
[----:B------:R-:W-:Y:S01]  /*00b0*/  ULDC UR4, c[0x0][0x10] ;  /* 0x0000040000047ab9 */ /* 0x000fe20000000800 */
[----:B-1----:R-:W-:-:S03]  /*00c0*/  LOP3.LUT R7, R0, 0xff, RZ, 0xc0, !PT ;  /* 0x000000ff00077812 */ /* 0x002fc600078ec0ff */
[----:B------:R-:W1:Y:S01]  /*00d0*/  S2UR UR7, SR_CTAID.X ;  /* 0x00000000000779c3 */ /* 0x000e620000002500 */
[----:B---3--:R-:W-:Y:S01]  /*00e0*/  VIADD R5, R14, 0xffffffff ;  /* 0xffffffff0e057836 */ /* 0x008fe20000000000 */
[C---:B------:R-:W-:Y:S02]  /*00f0*/  ISETP.GE.U32.AND P0, PT, R7.reuse, 0x20, PT ;  /* 0x000000200700780c */ /* 0x040fe40003f06070 */
[C---:B------:R-:W-:Y:S02]  /*0100*/  ISETP.NE.U32.AND P2, PT, R7.reuse, RZ, PT ;  /* 0x000000ff0700720c */ /* 0x040fe40003f45070 */
[----:B------:R-:W-:Y:S02]  /*0110*/  LEA R4, R7, UR8, 0x2 ;  /* 0x0000000807047c11 */ /* 0x000fe4000f8e10ff */
[----:B------:R-:W2:Y:S07]  /*0120*/  LDC R6, c[0x0][0x228] ;  /* 0x00008a00ff067b82 */ /* 0x000eae0000000800 */
[----:B------:R3:W-:Y:S01]  /*0130*/  @!P0 STS [R4], RZ ;  /* 0x000000ff04008388 */ /* 0x0007e20000000800 */
[----:B------:R-:W-:-:S03]  /*0140*/  NOP ;  /* 0x0000000000007918 */ /* 0x000fc60000000000 */
[----:B------:R3:W-:Y:S01]  /*0150*/  @!P2 STS [UR8+0x20], R5 ;  /* 0x00002005ff00a988 */ /* 0x0007e20008000808 */
[----:B----4-:R-:W-:-:S04]  /*0160*/  UIMAD UR4, UR5, UR4, UR9 ;  /* 0x00000004050472a4 */ /* 0x010fc8000f8e0209 */
[----:B-1----:R-:W-:-:S04]  /*0170*/  UIMAD UR4, UR4, UR6, UR7 ;  /* 0x00000006040472a4 */ /* 0x002fc8000f8e0207 */
[----:B------:R-:W-:Y:S01]  /*0180*/  UIMAD UR4, UR4, 0x180, URZ ;  /* 0x00000180040478a4 */ /* 0x000fe2000f8e023f */
[----:B--2---:R-:W-:-:S03]  /*0190*/  VIADD R6, R6, 0xffffffff ;  /* 0xffffffff06067836 */ /* 0x004fc60000000000 */
[----:B------:R-:W-:-:S04]  /*01a0*/  UIADD3 UR16, UP0, UR4, UR24, URZ ;  /* 0x0000001804107290 */ /* 0x000fc8000ff1e03f */
[----:B------:R-:W-:Y:S01]  /*01b0*/  ULEA.HI.X.SX32 UR17, UR4, UR25, 0x1, UP0 ;  /* 0x0000001904117291 */ /* 0x000fe200080f0e3f */
[----:B---3--:R-:W-:Y:S11]  /*01c0*/  @P2 BRA `(.L_x_1) ;  /* 0x0000000000182947 */ /* 0x008ff60003800000 */
[----:B------:R-:W1:Y:S01]  /*01d0*/  LDS R2, [UR8+0x8] ;  /* 0x00000808ff027984 */ /* 0x000e620008000800 */
[----:B------:R-:W2:Y:S01]  /*01e0*/  LDC.64 R8, c[0x0][0x210] ;  /* 0x00008400ff087b82 */ /* 0x000ea20000000a00 */
[----:B------:R-:W-:Y:S02]  /*01f0*/  IMAD.MOV.U32 R3, RZ, RZ, 0x70 ;  /* 0x00000070ff037424 */ /* 0x000fe400078e00ff */
[----:B--2---:R2:W-:Y:S03]  /*0200*/  STS.64 [UR8], R8 ;  /* 0x00000008ff007988 */ /* 0x0045e60008000a08 */
[----:B-1----:R-:W-:-:S05]  /*0210*/  LOP3.LUT R2, R2, 0x10, R3, 0xd8, !PT ;  /* 0x0000001002027812 */ /* 0x002fca00078ed803 */
[----:B------:R2:W-:Y:S02]  /*0220*/  STS [UR8+0x8], R2 ;  /* 0x00000802ff007988 */ /* 0x0005e40008000808 */
.L_x_1:
[----:B------:R-:W-:Y:S05]  /*0230*/  BSYNC B0 ;  /* 0x0000000000007941 */ /* 0x000fea0003800000 */
.L_x_0:
[----:B------:R-:W-:Y:S04]  /*0240*/  BSSY B0, `(.L_x_2) ;  /* 0x000000a000007945 */ /* 0x000fe80003800000 */
[----:B------:R-:W-:Y:S05]  /*0250*/  @P2 BRA `(.L_x_3) ;  /* 0x0000000000202947 */ /* 0x000fea0003800000 */
[----:B--2---:R-:W1:Y:S01]  /*0260*/  LDS R2, [UR8+0x34] ;  /* 0x00003408ff027984 */ /* 0x004e620008000800 */
[----:B------:R-:W-:Y:S02]  /*0270*/  IMAD.MOV.U32 R3, RZ, RZ, 0x3f000000 ;  /* 0x3f000000ff037424 */ /* 0x000fe400078e00ff */
[----:B------:R-:W-:Y:S01]  /*0280*/  @!P2 IMAD.MOV.U32 R8, RZ, RZ, 0x3f ;  /* 0x0000003fff08a424 */ /* 0x000fe200078e00ff */
[----:B------:R-:W2:Y:S02]  /*0290*/  @!P2 LDS R9, [UR8+0x38] ;  /* 0x00003808ff09a984 */ /* 0x000ea40008000800 */
[----:B-1----:R-:W-:Y:S02]  /*02a0*/  LOP3.LUT R2, R2, 0xff000000, R3, 0xb8, !PT ;  /* 0xff00000002027812 */ /* 0x002fe400078eb803 */
[----:B--2---:R-:W-:-:S03]  /*02b0*/  @!P2 LOP3.LUT R3, R9, 0xff, R8, 0xb8, !PT ;  /* 0x000000ff0903a812 */ /* 0x004fc600078eb808 */
[----:B------:R1:W-:Y:S04]  /*02c0*/  STS [UR8+0x34], R2 ;  /* 0x00003402ff007988 */ /* 0x0003e80008000808 */
[----:B------:R1:W-:Y:S02]  /*02d0*/  @!P2 STS [UR8+0x38], R3 ;  /* 0x00003803ff00a988 */ /* 0x0003e40008000808 */
.L_x_3:
[----:B------:R-:W-:Y:S05]  /*02e0*/  BSYNC B0 ;  /* 0x0000000000007941 */ /* 0x000fea0003800000 */
.L_x_2:
[----:B------:R-:W-:Y:S04]  /*02f0*/  BSSY B0, `(.L_x_4) ;  /* 0x000000a000007945 */ /* 0x000fe80003800000 */
[----:B------:R-:W-:Y:S05]  /*0300*/  @P2 BRA `(.L_x_5) ;  /* 0x0000000000202947 */ /* 0x000fea0003800000 */
[----:B-12---:R-:W1:Y:S01]  /*0310*/  LDS R2, [UR8+0x1c] ;  /* 0x00001c08ff027984 */ /* 0x006e620008000800 */
[----:B------:R-:W2:Y:S03]  /*0320*/  LDC.64 R10, c[0x0][0x238] ;  /* 0x00008e00ff0a7b82 */ /* 0x000ea60000000a00 */
[----:B------:R3:W-:Y:S01]  /*0330*/  STS [UR8+0x24], R6 ;  /* 0x00002406ff007988 */ /* 0x0007e20008000808 */
[--C-:B--2---:R-:W-:Y:S02]  /*0340*/  SHF.R.U32.HI R9, RZ, 0x4, R11.reuse ;  /* 0x00000004ff097819 */ /* 0x104fe4000001160b */
[----:B------:R-:W-:-:S05]  /*0350*/  SHF.R.U64 R3, R10, 0x4, R11 ;  /* 0x000000040a037819 */ /* 0x000fca000000120b */
[----:B------:R3:W-:Y:S01]  /*0360*/  STS [UR8+0xc], R3 ;  /* 0x00000c03ff007988 */ /* 0x0007e20008000808 */
[----:B-1----:R-:W-:-:S05]  /*0370*/  LOP3.LUT R2, R2, 0xf, R9, 0xb8, !PT ;  /* 0x0000000f02027812 */ /* 0x002fca00078eb809 */
[----:B------:R3:W-:Y:S02]  /*0380*/  STS [UR8+0x1c], R2 ;  /* 0x00001c02ff007988 */ /* 0x0007e40008000808 */
.L_x_5:
[----:B------:R-:W-:Y:S05]  /*0390*/  BSYNC B0 ;  /* 0x0000000000007941 */ /* 0x000fea0003800000 */
.L_x_4:
[----:B------:R-:W-:Y:S04]  /*03a0*/  BSSY B1, `(.L_x_6) ;  /* 0x000001e000017945 */ /* 0x000fe80003800000 */
[----:B------:R-:W-:Y:S01]  /*03b0*/  BSSY B0, `(.L_x_7) ;  /* 0x0000019000007945 */ /* 0x000fe20003800000 */
[----:B------:R-:W-:-:S03]  /*03c0*/  IMAD.MOV.U32 R10, RZ, RZ, RZ ;  /* 0x000000ffff0a7224 */ /* 0x000fc600078e00ff */
[----:B------:R-:W-:Y:S05]  /*03d0*/  @P2 BRA `(.L_x_8) ;  /* 0x00000000001c2947 */ /* 0x000fea0003800000 */
[----:B-123--:R-:W1:Y:S02]  /*03e0*/  LDS R2, [UR8+0x34] ;  /* 0x00003408ff027984 */ /* 0x00ee640008000800 */
[----:B-1----:R-:W-:-:S05]  /*03f0*/  LOP3.LUT R2, R2, 0x7, RZ, 0xb8, !PT ;  /* 0x0000000702027812 */ /* 0x002fca00078eb8ff */
[----:B------:R1:W-:Y:S01]  /*0400*/  STS [UR8+0x34], R2 ;  /* 0x00003402ff007988 */ /* 0x0003e20008000808 */
[----:B------:R-:W-:Y:S05]  /*0410*/  @P2 BRA `(.L_x_9) ;  /* 0x00000000001c2947 */ /* 0x000fea0003800000 */
[----:B-1----:R-:W1:Y:S02]  /*0420*/  LDS R2, [UR8+0x34] ;  /* 0x00003408ff027984 */ /* 0x002e640008000800 */
[----:B-1----:R-:W-:-:S05]  /*0430*/  LOP3.LUT R2, R2, 0x38, RZ, 0xb8, !PT ;  /* 0x0000003802027812 */ /* 0x002fca00078eb8ff */
[----:B------:R4:W-:Y:S02]  /*0440*/  STS [UR8+0x34], R2 ;  /* 0x00003402ff007988 */ /* 0x0009e40008000808 */
.L_x_8:
[----:B------:R-:W-:Y:S05]  /*0450*/  @P2 BRA `(.L_x_10) ;  /* 0x00000000001c2947 */ /* 0x000fea0003800000 */
[----:B-1234-:R-:W1:Y:S02]  /*0460*/  LDS R2, [UR8+0x8] ;  /* 0x00000808ff027984 */ /* 0x01ee640008000800 */
[----:B-1----:R-:W-:-:S05]  /*0470*/  LOP3.LUT R2, R2, 0x780, RZ, 0xb8, !PT ;  /* 0x0000078002027812 */ /* 0x002fca00078eb8ff */
[----:B------:R2:W-:Y:S02]  /*0480*/  STS [UR8+0x8], R2 ;  /* 0x00000802ff007988 */ /* 0x0005e40008000808 */
.L_x_9:
[----:B------:R-:W-:Y:S05]  /*0490*/  @P2 BRA `(.L_x_11) ;  /* 0x0000000000282947 */ /* 0x000fea0003800000 */
[----:B-12---:R-:W1:Y:S02]  /*04a0*/  LDS R2, [UR8+0x8] ;  /* 0x00000808ff027984 */ /* 0x006e640008000800 */
[----:B-1----:R-:W-:-:S05]  /*04b0*/  LOP3.LUT R2, R2, 0x1800, RZ, 0xb8, !PT ;  /* 0x0000180002027812 */ /* 0x002fca00078eb8ff */
[----:B------:R5:W-:Y:S02]  /*04c0*/  STS [UR8+0x8], R2 ;  /* 0x00000802ff007988 */ /* 0x000be40008000808 */
.L_x_10:
[----:B------:R-:W-:Y:S05]  /*04d0*/  @P2 BREAK B0 ;  /* 0x0000000000002942 */ /* 0x000fea0003800000 */
[----:B------:R-:W-:Y:S05]  /*04e0*/  @P2 BRA `(.L_x_12) ;  /* 0x0000000000242947 */ /* 0x000fea0003800000 */
[----:B-1-3--:R-:W1:Y:S01]  /*04f0*/  LDS R3, [UR8+0x8] ;  /* 0x00000808ff037984 */ /* 0x00ae620008000800 */
[----:B--2-45:R-:W-:-:S05]  /*0500*/  IMAD.MOV.U32 R2, RZ, RZ, 0x6000 ;  /* 0x00006000ff027424 */ /* 0x034fca00078e00ff */
[----:B-1----:R-:W-:-:S04]  /*0510*/  LOP3.LUT R2, R3, 0x4000, R2, 0xd8, !PT ;  /* 0x0000400003027812 */ /* 0x002fc800078ed802 */
[----:B------:R-:W-:-:S05]  /*0520*/  LOP3.LUT R2, R2, 0x400000, RZ, 0xb8, !PT ;  /* 0x0040000002027812 */ /* 0x000fca00078eb8ff */
[----:B------:R3:W-:Y:S02]  /*0530*/  STS [UR8+0x8], R2 ;  /* 0x00000802ff007988 */ /* 0x0007e40008000808 */
.L_x_11:
[----:B------:R-:W-:Y:S05]  /*0540*/  BSYNC B0 ;  /* 0x0000000000007941 */ /* 0x000fea0003800000 */
.L_x_7:
[----:B-123--:R-:W1:Y:S02]  /*0550*/  @!P2 LDS R2, [UR8+0x8] ;  /* 0x00000808ff02a984 */ /* 0x00ee640008000800 */
[----:B-1----:R-:W-:-:S05]  /*0560*/  @!P2 LOP3.LUT R2, R2, 0x8000, RZ, 0xb8, !PT ;  /* 0x000080000202a812 */ /* 0x002fca00078eb8ff */
[----:B------:R1:W-:Y:S02]  /*0570*/  @!P2 STS [UR8+0x8], R2 ;  /* 0x00000802ff00a988 */ /* 0x0003e40008000808 */
.L_x_12:
[----:B------:R-:W-:Y:S05]  /*0580*/  BSYNC B1 ;  /* 0x0000000000017941 */ /* 0x000fea0003800000 */
.L_x_6:
[----:B------:R-:W-:Y:S05]  /*0590*/  WARPSYNC.ALL ;  /* 0x0000000000007948 */ /* 0x000fea0003800000 */
[----:B------:R-:W-:Y:S05]  /*05a0*/  @P0 BRA `(.L_x_13) ;  /* 0x0000000000280947 */ /* 0x000fea0003800000 */
[----:B-12345:R-:W1:Y:S01]  /*05b0*/  S2R R2, SR_LANEID ;  /* 0x0000000000027919 */ /* 0x03ee620000000000 */
[----:B------:R-:W-:Y:S05]  /*05c0*/  WARPSYNC.ALL ;  /* 0x0000000000007948 */ /* 0x000fea0003800000 */
[----:B-1----:R-:W-:-:S05]  /*05d0*/  IMAD.SHL.U32 R8, R2, 0x4, RZ ;  /* 0x0000000402087824 */ /* 0x002fca00078e00ff */
[----:B------:R-:W1:Y:S01]  /*05e0*/  LDS R9, [R8+UR8] ;  /* 0x0000000808097984 */ /* 0x000e620008000800 */
[----:B------:R-:W-:-:S05]  /*05f0*/  IADD3 R2, P1, R8, UR16, RZ ;  /* 0x0000001008027c10 */ /* 0x000fca000ff3e0ff */
[----:B------:R-:W-:-:S05]  /*0600*/  IMAD.X R3, RZ, RZ, UR17, P1 ;  /* 0x00000011ff037e24 */ /* 0x000fca00088e06ff */
[----:B-1----:R1:W2:Y:S01]  /*0610*/  ATOMG.E.EXCH.STRONG.GPU PT, RZ, [R2], R9 ;  /* 0x0000000902ff73a8 */ /* 0x0022a200041ee100 */
[----:B------:R-:W-:-:S04]  /*0620*/  DEPBAR {5,4,3,2,1,0} ;  /* 0x0000003f0000791a */ /* 0x000fc80000000000 */
[----:B------:R1:W-:Y:S01]  /*0630*/  UTMACCTL.IV [UR16] ;  /* 0x00000000100079b9 */ /* 0x0003e20008000000 */
[----:B------:R-:W-:Y:S01]  /*0640*/  NOP ;  /* 0x0000000000007918 */ /* 0x000fe20000000000 */
.L_x_13:
[----:B------:R-:W-:Y:S05]  /*0650*/  @P0 BRA `(.L_x_14) ;  /* 0x00000000000c0947 */ /* 0x000fea0003800000 */
[----:B------:R0:W-:Y:S01]  /*0660*/  UTMACMDFLUSH ;  /* 0x00000000000079b7 */ /* 0x0001e20000000000 */
[----:B------:R-:W-:Y:S05]  /*0670*/  @P0 BRA `(.L_x_14) ;  /* 0x0000000000040947 */ /* 0x000fea0003800000 */
[----:B------:R-:W-:-:S04]  /*0680*/  DEPBAR.LE SB0, 0x0 ;  /* 0x000080000000791a */ /* 0x000fc80000000000 */
.L_x_14:
[----:B------:R-:W-:Y:S05]  /*0690*/  WARPSYNC.ALL ;  /* 0x0000000000007948 */ /* 0x000fea0003800000 */
[----:B--2---:R-:W-:Y:S06]  /*06a0*/  BAR.SYNC.DEFER_BLOCKING 0x0 ;  /* 0x0000000000007b1d */ /* 0x004fec0000010000 */
[----:B------:R-:W-:Y:S02]  /*06b0*/  BSSY B1, `(.L_x_15) ;  /* 0x000000b000017945 */ /* 0x000fe40003800000 */
[----:B------:R-:W-:Y:S06]  /*06c0*/  BAR.SYNC.DEFER_BLOCKING 0x0 ;  /* 0x0000000000007b1d */ /* 0x000fec0000010000 */
[----:B------:R2:W-:Y:S01]  /*06d0*/  @!P0 STS [R4], RZ ;  /* 0x000000ff04008388 */ /* 0x0005e20000000800 */
[----:B------:R-:W-:Y:S01]  /*06e0*/  NOP ;  /* 0x0000000000007918 */ /* 0x000fe20000000000 */
[----:B------:R-:W-:Y:S05]  /*06f0*/  @P2 BRA `(.L_x_16) ;  /* 0x0000000000182947 */ /* 0x000fea0003800000 */
[----:B-1-345:R-:W1:Y:S01]  /*0700*/  LDS R2, [UR8+0x8] ;  /* 0x00000808ff027984 */ /* 0x03ae620008000800 */
[----:B------:R-:W3:Y:S01]  /*0710*/  LDC.64 R8, c[0x0][0x218] ;  /* 0x00008600ff087b82 */ /* 0x000ee20000000a00 */
[----:B------:R-:W-:Y:S02]  /*0720*/  IMAD.MOV.U32 R3, RZ, RZ, 0x70 ;  /* 0x00000070ff037424 */ /* 0x000fe400078e00ff */
[----:B---3--:R3:W-:Y:S03]  /*0730*/  STS.64 [UR8], R8 ;  /* 0x00000008ff007988 */ /* 0x0087e60008000a08 */
[----:B-1----:R-:W-:-:S05]  /*0740*/  LOP3.LUT R2, R2, 0x10, R3, 0xd8, !PT ;  /* 0x0000001002027812 */ /* 0x002fca00078ed803 */
[----:B------:R3:W-:Y:S02]  /*0750*/  STS [UR8+0x8], R2 ;  /* 0x00000802ff007988 */ /* 0x0007e40008000808 */
.L_x_16:
[----:B-1----:R-:W-:Y:S05]  /*0760*/  BSYNC B1 ;  /* 0x0000000000017941 */ /* 0x002fea0003800000 */
.L_x_15:
[----:B------:R-:W-:Y:S04]  /*0770*/  BSSY B2, `(.L_x_17) ;  /* 0x000000f000027945 */ /* 0x000fe80003800000 */
[----:B------:R-:W-:Y:S04]  /*0780*/  BSSY B1, `(.L_x_18) ;  /* 0x000000c000017945 */ /* 0x000fe80003800000 */
[----:B------:R-:W-:Y:S05]  /*0790*/  @P2 BRA `(.L_x_19) ;  /* 0x0000000000282947 */ /* 0x000fea0003800000 */
[----:B---345:R-:W1:Y:S01]  /*07a0*/  LDS R2, [UR8+0x34] ;  /* 0x00003408ff027984 */ /* 0x038e620008000800 */
[----:B------:R-:W-:Y:S01]  /*07b0*/  IMAD.MOV.U32 R3, RZ, RZ, 0x3f000000 ;  /* 0x3f000000ff037424 */ /* 0x000fe200078e00ff */
[----:B------:R-:W-:Y:S05]  /*07c0*/  @P2 BREAK B1 ;  /* 0x0000000000012942 */ /* 0x000fea0003800000 */
[----:B-1----:R-:W-:-:S05]  /*07d0*/  LOP3.LUT R2, R2, 0xff000000, R3, 0xb8, !PT ;  /* 0xff00000002027812 */ /* 0x002fca00078eb803 */
[----:B------:R1:W-:Y:S01]  /*07e0*/  STS [UR8+0x34], R2 ;  /* 0x00003402ff007988 */ /* 0x0003e20008000808 */
[----:B------:R-:W-:Y:S05]  /*07f0*/  @P2 BRA `(.L_x_20) ;  /* 0x0000000000182947 */ /* 0x000fea0003800000 */
[----:B------:R-:W3:Y:S01]  /*0800*/  LDS R3, [UR8+0x38] ;  /* 0x00003808ff037984 */ /* 0x000ee20008000800 */
[----:B-1----:R-:W-:-:S05]  /*0810*/  IMAD.MOV.U32 R2, RZ, RZ, 0xff ;  /* 0x000000ffff027424 */ /* 0x002fca00078e00ff */
[----:B---3--:R-:W-:-:S05]  /*0820*/  LOP3.LUT R2, R3, 0xff, R2, 0xb8, !PT ;  /* 0x000000ff03027812 */ /* 0x008fca00078eb802 */
[----:B------:R1:W-:Y:S02]  /*0830*/  STS [UR8+0x38], R2 ;  /* 0x00003802ff007988 */ /* 0x0003e40008000808 */
.L_x_19:
[----:B------:R-:W-:Y:S05]  /*0840*/  BSYNC B1 ;  /* 0x0000000000017941 */ /* 0x000fea0003800000 */
.L_x_18:
[----:B------:R1:W-:Y:S02]  /*0850*/  @!P2 STS [UR8+0x20], R5 ;  /* 0x00002005ff00a988 */ /* 0x0003e40008000808 */
.L_x_20:
[----:B------:R-:W-:Y:S05]  /*0860*/  BSYNC B2 ;  /* 0x0000000000027941 */ /* 0x000fea0003800000 */
.L_x_17:
[----:B------:R-:W-:Y:S05]  /*0870*/  WARPSYNC.ALL ;  /* 0x0000000000007948 */ /* 0x000fea0003800000 */
[----:B-1----:R-:W1:Y:S01]  /*0880*/  LDC R5, c[0x0][0x22c] ;  /* 0x00008b00ff057b82 */ /* 0x002e620000000800 */
[----:B------:R-:W-:Y:S01]  /*0890*/  BSSY B2, `(.L_x_21) ;  /* 0x000000b000027945 */ /* 0x000fe20003800000 */
[----:B-1----:R-:W-:-:S03]  /*08a0*/  VIADD R5, R5, 0xffffffff ;  /* 0xffffffff05057836 */ /* 0x002fc60000000000 */
[----:B------:R-:W-:Y:S05]  /*08b0*/  @P2 BRA `(.L_x_22) ;  /* 0x0000000000202947 */ /* 0x000fea0003800000 */
[----:B---345:R-:W1:Y:S01]  /*08c0*/  LDS R2, [UR8+0x1c] ;  /* 0x00001c08ff027984 */ /* 0x038e620008000800 */
[----:B------:R-:W3:Y:S03]  /*08d0*/  LDC.64 R12, c[0x0][0x240] ;  /* 0x00009000ff0c7b82 */ /* 0x000ee60000000a00 */
[----:B------:R4:W-:Y:S01]  /*08e0*/  STS [UR8+0x24], R5 ;  /* 0x00002405ff007988 */ /* 0x0009e20008000808 */
[--C-:B---3--:R-:W-:Y:S02]  /*08f0*/  SHF.R.U32.HI R9, RZ, 0x4, R13.reuse ;  /* 0x00000004ff097819 */ /* 0x108fe4000001160d */
[----:B------:R-:W-:-:S05]  /*0900*/  SHF.R.U64 R3, R12, 0x4, R13 ;  /* 0x000000040c037819 */ /* 0x000fca000000120d */
[----:B------:R4:W-:Y:S01]  /*0910*/  STS [UR8+0xc], R3 ;  /* 0x00000c03ff007988 */ /* 0x0009e20008000808 */
[----:B-1----:R-:W-:-:S05]  /*0920*/  LOP3.LUT R2, R2, 0xf, R9, 0xb8, !PT ;  /* 0x0000000f02027812 */ /* 0x002fca00078eb809 */
[----:B------:R4:W-:Y:S02]  /*0930*/  STS [UR8+0x1c], R2 ;  /* 0x00001c02ff007988 */ /* 0x0009e40008000808 */
.L_x_22:
[----:B------:R-:W-:Y:S05]  /*0940*/  BSYNC B2 ;  /* 0x0000000000027941 */ /* 0x000fea0003800000 */
.L_x_21:
[----:B------:R-:W-:Y:S04]  /*0950*/  BSSY B3, `(.L_x_23) ;  /* 0x000001d000037945 */ /* 0x000fe80003800000 */
[----:B------:R-:W-:Y:S04]  /*0960*/  BSSY B2, `(.L_x_24) ;  /* 0x0000018000027945 */ /* 0x000fe80003800000 */
[----:B------:R-:W-:Y:S05]  /*0970*/  @P2 BRA `(.L_x_25) ;  /* 0x00000000001c2947 */ /* 0x000fea0003800000 */
[----:B---345:R-:W1:Y:S02]  /*0980*/  LDS R2, [UR8+0x34] ;  /* 0x00003408ff027984 */ /* 0x038e640008000800 */
[----:B-1----:R-:W-:-:S05]  /*0990*/  LOP3.LUT R2, R2, 0x7, RZ, 0xb8, !PT ;  /* 0x0000000702027812 */ /* 0x002fca00078eb8ff */
[----:B------:R1:W-:Y:S01]  /*09a0*/  STS [UR8+0x34], R2 ;  /* 0x00003402ff007988 */ /* 0x0003e20008000808 */
[----:B------:R-:W-:Y:S05]  /*09b0*/  @P2 BRA `(.L_x_26) ;  /* 0x00000000001c2947 */ /* 0x000fea0003800000 */
[----:B-1----:R-:W1:Y:S02]  /*09c0*/  LDS R2, [UR8+0x34] ;  /* 0x00003408ff027984 */ /* 0x002e640008000800 */
[----:B-1----:R-:W-:-:S05]  /*09d0*/  LOP3.LUT R2, R2, 0x38, RZ, 0xb8, !PT ;  /* 0x0000003802027812 */ /* 0x002fca00078eb8ff */
[----:B------:R1:W-:Y:S02]  /*09e0*/  STS [UR8+0x34], R2 ;  /* 0x00003402ff007988 */ /* 0x0003e40008000808 */
.L_x_25:
[----:B------:R-:W-:Y:S05]  /*09f0*/  @P2 BRA `(.L_x_27) ;  /* 0x00000000001c2947 */ /* 0x000fea0003800000 */
[----:B-1-345:R-:W1:Y:S02]  /*0a00*/  LDS R2, [UR8+0x8] ;  /* 0x00000808ff027984 */ /* 0x03ae640008000800 */
[----:B-1----:R-:W-:-:S05]  /*0a10*/  LOP3.LUT R2, R2, 0x780, RZ, 0xb8, !PT ;  /* 0x0000078002027812 */ /* 0x002fca00078eb8ff */
[----:B------:R3:W-:Y:S02]  /*0a20*/  STS [UR8+0x8], R2 ;  /* 0x00000802ff007988 */ /* 0x0007e40008000808 */
.L_x_26:
[----:B------:R-:W-:Y:S05]  /*0a30*/  @P2 BRA `(.L_x_28) ;  /* 0x0000000000282947 */ /* 0x000fea0003800000 */
[----:B-1-3--:R-:W1:Y:S02]  /*0a40*/  LDS R2, [UR8+0x8] ;  /* 0x00000808ff027984 */ /* 0x00ae640008000800 */
[----:B-1----:R-:W-:-:S05]  /*0a50*/  LOP3.LUT R2, R2, 0x1800, RZ, 0xb8, !PT ;  /* 0x0000180002027812 */ /* 0x002fca00078eb8ff */
[----:B------:R1:W-:Y:S02]  /*0a60*/  STS [UR8+0x8], R2 ;  /* 0x00000802ff007988 */ /* 0x0003e40008000808 */
.L_x_27:
[----:B------:R-:W-:Y:S05]  /*0a70*/  @P2 BREAK B2 ;  /* 0x0000000000022942 */ /* 0x000fea0003800000 */
[----:B------:R-:W-:Y:S05]  /*0a80*/  @P2 BRA `(.L_x_29) ;  /* 0x0000000000242947 */ /* 0x000fea0003800000 */
[----:B-1-345:R-:W1:Y:S01]  /*0a90*/  LDS R2, [UR8+0x8] ;  /* 0x00000808ff027984 */ /* 0x03ae620008000800 */
[----:B------:R-:W-:-:S05]  /*0aa0*/  IMAD.MOV.U32 R3, RZ, RZ, 0x6000 ;  /* 0x00006000ff037424 */ /* 0x000fca00078e00ff */
[----:B-1----:R-:W-:-:S04]  /*0ab0*/  LOP3.LUT R2, R2, 0x4000, R3, 0xd8, !PT ;  /* 0x0000400002027812 */ /* 0x002fc800078ed803 */
[----:B------:R-:W-:-:S05]  /*0ac0*/  LOP3.LUT R2, R2, 0x400000, RZ, 0xb8, !PT ;  /* 0x0040000002027812 */ /* 0x000fca00078eb8ff */
[----:B------:R4:W-:Y:S02]  /*0ad0*/  STS [UR8+0x8], R2 ;  /* 0x00000802ff007988 */ /* 0x0009e40008000808 */
.L_x_28:
[----:B------:R-:W-:Y:S05]  /*0ae0*/  BSYNC B2 ;  /* 0x0000000000027941 */ /* 0x000fea0003800000 */
.L_x_24:
[----:B-1-34-:R-:W1:Y:S02]  /*0af0*/  @!P2 LDS R2, [UR8+0x8] ;  /* 0x00000808ff02a984 */ /* 0x01ae640008000800 */
[----:B-1----:R-:W-:-:S05]  /*0b00*/  @!P2 LOP3.LUT R2, R2, 0x8000, RZ, 0xb8, !PT ;  /* 0x000080000202a812 */ /* 0x002fca00078eb8ff */
[----:B------:R1:W-:Y:S02]  /*0b10*/  @!P2 STS [UR8+0x8], R2 ;  /* 0x00000802ff00a988 */ /* 0x0003e40008000808 */
.L_x_29:
[----:B------:R-:W-:Y:S05]  /*0b20*/  BSYNC B3 ;  /* 0x0000000000037941 */ /* 0x000fea0003800000 */
.L_x_23:
[----:B------:R-:W-:Y:S05]  /*0b30*/  WARPSYNC.ALL ;  /* 0x0000000000007948 */ /* 0x000fea0003800000 */
[----:B------:R-:W-:-:S04]  /*0b40*/  UIADD3 UR19, UR4, 0x80, URZ ;  /* 0x0000008004137890 */ /* 0x000fc8000fffe03f */
[----:B------:R-:W-:-:S04]  /*0b50*/  UIADD3 UR18, UP0, UR19, UR24, URZ ;  /* 0x0000001813127290 */ /* 0x000fc8000ff1e03f */
[----:B------:R-:W-:Y:S01]  /*0b60*/  ULEA.HI.X.SX32 UR19, UR19, UR25, 0x1, UP0 ;  /* 0x0000001913137291 */ /* 0x000fe200080f0e3f */
[----:B------:R-:W-:Y:S11]  /*0b70*/  @P0 BRA `(.L_x_30) ;  /* 0x0000000000280947 */ /* 0x000ff60003800000 */
[----:B-1-345:R-:W1:Y:S01]  /*0b80*/  S2R R2, SR_LANEID ;  /* 0x0000000000027919 */ /* 0x03ae620000000000 */
[----:B------:R-:W-:Y:S05]  /*0b90*/  WARPSYNC.ALL ;  /* 0x0000000000007948 */ /* 0x000fea0003800000 */
[----:B-1----:R-:W-:-:S05]  /*0ba0*/  IMAD.SHL.U32 R8, R2, 0x4, RZ ;  /* 0x0000000402087824 */ /* 0x002fca00078e00ff */
[----:B------:R-:W1:Y:S01]  /*0bb0*/  LDS R9, [R8+UR8] ;  /* 0x0000000808097984 */ /* 0x000e620008000800 */
[----:B------:R-:W-:-:S05]  /*0bc0*/  IADD3 R2, P1, R8, UR18, RZ ;  /* 0x0000001208027c10 */ /* 0x000fca000ff3e0ff */
[----:B------:R-:W-:-:S05]  /*0bd0*/  IMAD.X R3, RZ, RZ, UR19, P1 ;  /* 0x00000013ff037e24 */ /* 0x000fca00088e06ff */
[----:B-1----:R1:W3:Y:S01]  /*0be0*/  ATOMG.E.EXCH.STRONG.GPU PT, RZ, [R2], R9 ;  /* 0x0000000902ff73a8 */ /* 0x0022e200041ee100 */
[----:B------:R-:W-:-:S04]  /*0bf0*/  DEPBAR {5,4,3,2,1,0} ;  /* 0x0000003f0000791a */ /* 0x000fc80000000000 */
[----:B------:R1:W-:Y:S01]  /*0c00*/  UTMACCTL.IV [UR18] ;  /* 0x00000000120079b9 */ /* 0x0003e20008000000 */
[----:B------:R-:W-:Y:S01]  /*0c10*/  NOP ;  /* 0x0000000000007918 */ /* 0x000fe20000000000 */
.L_x_30:
[----:B------:R-:W-:Y:S05]  /*0c20*/  @P0 BRA `(.L_x_31) ;  /* 0x00000000000c0947 */ /* 0x000fea0003800000 */
[----:B------:R0:W-:Y:S01]  /*0c30*/  UTMACMDFLUSH ;  /* 0x00000000000079b7 */ /* 0x0001e20000000000 */
[----:B------:R-:W-:Y:S05]  /*0c40*/  @P0 BRA `(.L_x_31) ;  /* 0x0000000000040947 */ /* 0x000fea0003800000 */
[----:B------:R-:W-:-:S04]  /*0c50*/  DEPBAR.LE SB0, 0x0 ;  /* 0x000080000000791a */ /* 0x000fc80000000000 */
.L_x_31:
[----:B------:R-:W-:Y:S05]  /*0c60*/  WARPSYNC.ALL ;  /* 0x0000000000007948 */ /* 0x000fea0003800000 */
[----:B---3--:R-:W-:Y:S06]  /*0c70*/  BAR.SYNC.DEFER_BLOCKING 0x0 ;  /* 0x0000000000007b1d */ /* 0x008fec0000010000 */
[----:B------:R-:W-:Y:S02]  /*0c80*/  BSSY B3, `(.L_x_32) ;  /* 0x000000b000037945 */ /* 0x000fe40003800000 */
[----:B------:R-:W-:Y:S06]  /*0c90*/  BAR.SYNC.DEFER_BLOCKING 0x0 ;  /* 0x0000000000007b1d */ /* 0x000fec0000010000 */
[----:B------:R3:W-:Y:S01]  /*0ca0*/  @!P0 STS [R4], RZ ;  /* 0x000000ff04008388 */ /* 0x0007e20000000800 */
[----:B------:R-:W-:Y:S01]  /*0cb0*/  NOP ;  /* 0x0000000000007918 */ /* 0x000fe20000000000 */
[----:B------:R-:W-:Y:S05]  /*0cc0*/  @P2 BRA `(.L_x_33) ;  /* 0x0000000000182947 */ /* 0x000fea0003800000 */
[----:B-1--45:R-:W1:Y:S01]  /*0cd0*/  LDS R2, [UR8+0x8] ;  /* 0x00000808ff027984 */ /* 0x032e620008000800 */
[----:B------:R-:W4:Y:S01]  /*0ce0*/  LDC.64 R8, c[0x0][0x220] ;  /* 0x00008800ff087b82 */ /* 0x000f220000000a00 */
[----:B------:R-:W-:Y:S02]  /*0cf0*/  IMAD.MOV.U32 R3, RZ, RZ, 0x70 ;  /* 0x00000070ff037424 */ /* 0x000fe400078e00ff */
[----:B----4-:R4:W-:Y:S03]  /*0d00*/  STS.64 [UR8], R8 ;  /* 0x00000008ff007988 */ /* 0x0109e60008000a08 */
[----:B-1----:R-:W-:-:S05]  /*0d10*/  LOP3.LUT R2, R2, 0x10, R3, 0xd8, !PT ;  /* 0x0000001002027812 */ /* 0x002fca00078ed803 */
[----:B------:R4:W-:Y:S02]  /*0d20*/  STS [UR8+0x8], R2 ;  /* 0x00000802ff007988 */ /* 0x0009e40008000808 */
.L_x_33:
[----:B-1----:R-:W-:Y:S05]  /*0d30*/  BSYNC B3 ;  /* 0x0000000000037941 */ /* 0x002fea0003800000 */
.L_x_32:
[----:B------:R-:W-:Y:S04]  /*0d40*/  BSSY B3, `(.L_x_34) ;  /* 0x0000033000037945 */ /* 0x000fe80003800000 */
[----:B------:R-:W-:Y:S04]  /*0d50*/  BSSY B4, `(.L_x_35) ;  /* 0x000002e000047945 */ /* 0x000fe80003800000 */
[----:B------:R-:W-:Y:S05]  /*0d60*/  @P2 BRA `(.L_x_36) ;  /* 0x0000000000242947 */ /* 0x000fea0003800000 */
[----:B----45:R-:W1:Y:S01]  /*0d70*/  LDS R2, [UR8+0x34] ;  /* 0x00003408ff027984 */ /* 0x030e620008000800 */
[----:B------:R-:W-:-:S05]  /*0d80*/  IMAD.MOV.U32 R3, RZ, RZ, 0x7f000000 ;  /* 0x7f000000ff037424 */ /* 0x000fca00078e00ff */
[----:B-1----:R-:W-:-:S05]  /*0d90*/  LOP3.LUT R2, R2, 0xff000000, R3, 0xb8, !PT ;  /* 0xff00000002027812 */ /* 0x002fca00078eb803 */
[----:B------:R1:W-:Y:S01]  /*0da0*/  STS [UR8+0x34], R2 ;  /* 0x00003402ff007988 */ /* 0x0003e20008000808 */
[----:B------:R-:W-:Y:S05]  /*0db0*/  @P2 BRA `(.L_x_37) ;  /* 0x0000000000182947 */ /* 0x000fea0003800000 */
[----:B-1----:R-:W1:Y:S01]  /*0dc0*/  LDS R2, [UR8+0x38] ;  /* 0x00003808ff027984 */ /* 0x002e620008000800 */
[----:B------:R-:W-:-:S05]  /*0dd0*/  IMAD.MOV.U32 R3, RZ, RZ, 0x3f ;  /* 0x0000003fff037424 */ /* 0x000fca00078e00ff */
[----:B-1----:R-:W-:-:S05]  /*0de0*/  LOP3.LUT R2, R2, 0xff, R3, 0xb8, !PT ;  /* 0x000000ff02027812 */ /* 0x002fca00078eb803 */
[----:B------:R1:W-:Y:S02]  /*0df0*/  STS [UR8+0x38], R2 ;  /* 0x00003802ff007988 */ /* 0x0003e40008000808 */
.L_x_36:
[----:B------:R-:W-:Y:S05]  /*0e00*/  @P2 BRA `(.L_x_38) ;  /* 0x00000000000c2947 */ /* 0x000fea0003800000 */
[----:B------:R1:W-:Y:S02]  /*0e10*/  STS [UR8+0x20], R5 ;  /* 0x00002005ff007988 */ /* 0x0003e40008000808 */
.L_x_37:
[----:B------:R-:W-:Y:S05]  /*0e20*/  @P2 BRA `(.L_x_39) ;  /* 0x0000000000242947 */ /* 0x000fea0003800000 */
[----:B------:R1:W-:Y:S02]  /*0e30*/  STS [UR8+0x24], R6 ;  /* 0x00002406ff007988 */ /* 0x0003e40008000808 */
.L_x_38:
[----:B------:R-:W-:Y:S05]  /*0e40*/  @P2 BRA `(.L_x_40) ;  /* 0x00000000002c2947 */ /* 0x000fea0003800000 */
[----:B-1--45:R-:W1:Y:S01]  /*0e50*/  LDS R2, [UR8+0x1c] ;  /* 0x00001c08ff027984 */ /* 0x032e620008000800 */
[----:B------:R-:W4:Y:S02]  /*0e60*/  LDC.64 R8, c[0x0][0x248] ;  /* 0x00009200ff087b82 */ /* 0x000f240000000a00 */
[--C-:B----4-:R-:W-:Y:S02]  /*0e70*/  SHF.R.U32.HI R5, RZ, 0x4, R9.reuse ;  /* 0x00000004ff057819 */ /* 0x110fe40000011609 */
[----:B------:R-:W-:-:S05]  /*0e80*/  SHF.R.U64 R3, R8, 0x4, R9 ;  /* 0x0000000408037819 */ /* 0x000fca0000001209 */
[----:B------:R4:W-:Y:S01]  /*0e90*/  STS [UR8+0xc], R3 ;  /* 0x00000c03ff007988 */ /* 0x0009e20008000808 */
[----:B-1----:R-:W-:-:S05]  /*0ea0*/  LOP3.LUT R2, R2, 0xf, R5, 0xb8, !PT ;  /* 0x0000000f02027812 */ /* 0x002fca00078eb805 */
[----:B------:R4:W-:Y:S02]  /*0eb0*/  STS [UR8+0x1c], R2 ;  /* 0x00001c02ff007988 */ /* 0x0009e40008000808 */
.L_x_39:
[----:B------:R-:W-:Y:S05]  /*0ec0*/  @P2 BRA `(.L_x_41) ;  /* 0x00000000001c2947 */ /* 0x000fea0003800000 */
[----:B-1--45:R-:W1:Y:S02]  /*0ed0*/  LDS R2, [UR8+0x34] ;  /* 0x00003408ff027984 */ /* 0x032e640008000800 */
[----:B-1----:R-:W-:-:S05]  /*0ee0*/  LOP3.LUT R2, R2, 0x7, RZ, 0xb8, !PT ;  /* 0x0000000702027812 */ /* 0x002fca00078eb8ff */
[----:B------:R1:W-:Y:S02]  /*0ef0*/  STS [UR8+0x34], R2 ;  /* 0x00003402ff007988 */ /* 0x0003e40008000808 */
.L_x_40:
[----:B------:R-:W-:Y:S05]  /*0f00*/  @P2 BRA `(.L_x_42) ;  /* 0x00000000001c2947 */ /* 0x000fea0003800000 */
[----:B-1--45:R-:W1:Y:S02]  /*0f10*/  LDS R2, [UR8+0x34] ;  /* 0x00003408ff027984 */ /* 0x032e640008000800 */
[----:B-1----:R-:W-:-:S05]  /*0f20*/  LOP3.LUT R2, R2, 0x38, RZ, 0xb8, !PT ;  /* 0x0000003802027812 */ /* 0x002fca00078eb8ff */
[----:B------:R1:W-:Y:S02]  /*0f30*/  STS [UR8+0x34], R2 ;  /* 0x00003402ff007988 */ /* 0x0003e40008000808 */
.L_x_41:
[----:B------:R-:W-:Y:S05]  /*0f40*/  @P2 BRA `(.L_x_43) ;  /* 0x00000000001c2947 */ /* 0x000fea0003800000 */
[----:B-1--45:R-:W1:Y:S02]  /*0f50*/  LDS R2, [UR8+0x8] ;  /* 0x00000808ff027984 */ /* 0x032e640008000800 */
[----:B-1----:R-:W-:-:S05]  /*0f60*/  LOP3.LUT R2, R2, 0x780, RZ, 0xb8, !PT ;  /* 0x0000078002027812 */ /* 0x002fca00078eb8ff */
[----:B------:R1:W-:Y:S02]  /*0f70*/  STS [UR8+0x8], R2 ;  /* 0x00000802ff007988 */ /* 0x0003e40008000808 */
.L_x_42:
[----:B------:R-:W-:Y:S05]  /*0f80*/  @P2 BRA `(.L_x_44) ;  /* 0x0000000000282947 */ /* 0x000fea0003800000 */
[----:B-1--45:R-:W1:Y:S02]  /*0f90*/  LDS R2, [UR8+0x8] ;  /* 0x00000808ff027984 */ /* 0x032e640008000800 */
[----:B-1----:R-:W-:-:S05]  /*0fa0*/  LOP3.LUT R2, R2, 0x1800, RZ, 0xb8, !PT ;  /* 0x0000180002027812 */ /* 0x002fca00078eb8ff */
[----:B------:R1:W-:Y:S02]  /*0fb0*/  STS [UR8+0x8], R2 ;  /* 0x00000802ff007988 */ /* 0x0003e40008000808 */
.L_x_43:
[----:B------:R-:W-:Y:S05]  /*0fc0*/  @P2 BREAK B4 ;  /* 0x0000000000042942 */ /* 0x000fea0003800000 */
[----:B------:R-:W-:Y:S05]  /*0fd0*/  @P2 BRA `(.L_x_45) ;  /* 0x0000000000242947 */ /* 0x000fea0003800000 */
[----:B-1--45:R-:W1:Y:S01]  /*0fe0*/  LDS R2, [UR8+0x8] ;  /* 0x00000808ff027984 */ /* 0x032e620008000800 */
[----:B------:R-:W-:-:S05]  /*0ff0*/  IMAD.MOV.U32 R3, RZ, RZ, 0x6000 ;  /* 0x00006000ff037424 */ /* 0x000fca00078e00ff */
[----:B-1----:R-:W-:-:S04]  /*1000*/  LOP3.LUT R2, R2, 0x6000, R3, 0xd8, !PT ;  /* 0x0000600002027812 */ /* 0x002fc800078ed803 */
[----:B------:R-:W-:-:S05]  /*1010*/  LOP3.LUT R2, R2, 0x400000, RZ, 0xb8, !PT ;  /* 0x0040000002027812 */ /* 0x000fca00078eb8ff */
[----:B------:R1:W-:Y:S02]  /*1020*/  STS [UR8+0x8], R2 ;  /* 0x00000802ff007988 */ /* 0x0003e40008000808 */
.L_x_44:
[----:B------:R-:W-:Y:S05]  /*1030*/  BSYNC B4 ;  /* 0x0000000000047941 */ /* 0x000fea0003800000 */
.L_x_35:
[----:B-1--45:R-:W1:Y:S02]  /*1040*/  @!P2 LDS R2, [UR8+0x8] ;  /* 0x00000808ff02a984 */ /* 0x032e640008000800 */
[----:B-1----:R-:W-:-:S05]  /*1050*/  @!P2 LOP3.LUT R2, R2, 0x8000, RZ, 0xb8, !PT ;  /* 0x000080000202a812 */ /* 0x002fca00078eb8ff */
[----:B------:R1:W-:Y:S02]  /*1060*/  @!P2 STS [UR8+0x8], R2 ;  /* 0x00000802ff00a988 */ /* 0x0003e40008000808 */
.L_x_45:
[----:B------:R-:W-:Y:S05]  /*1070*/  BSYNC B3 ;  /* 0x0000000000037941 */ /* 0x000fea0003800000 */
.L_x_34:
[----:B------:R-:W-:Y:S05]  /*1080*/  WARPSYNC.ALL ;  /* 0x0000000000007948 */ /* 0x000fea0003800000 */
[----:B------:R-:W-:-:S04]  /*1090*/  UIADD3 UR4, UR4, 0x100, URZ ;  /* 0x0000010004047890 */ /* 0x000fc8000fffe03f */
[----:B------:R-:W-:-:S04]  /*10a0*/  UIADD3 UR24, UP0, UR4, UR24, URZ ;  /* 0x0000001804187290 */ /* 0x000fc8000ff1e03f */
[----:B------:R-:W-:Y:S01]  /*10b0*/  ULEA.HI.X.SX32 UR25, UR4, UR25, 0x1, UP0 ;  /* 0x0000001904197291 */ /* 0x000fe200080f0e3f */
[----:B------:R-:W-:Y:S11]  /*10c0*/  @P0 BRA `(.L_x_46) ;  /* 0x0000000000300947 */ /* 0x000ff60003800000 */
[----:B-1--45:R-:W2:Y:S01]  /*10d0*/  S2R R2, SR_LANEID ;  /* 0x0000000000027919 */ /* 0x032ea20000000000 */
[----:B------:R-:W-:Y:S05]  /*10e0*/  WARPSYNC.ALL ;  /* 0x0000000000007948 */ /* 0x000fea0003800000 */
[----:B--23--:R-:W-:-:S05]  /*10f0*/  IMAD.SHL.U32 R4, R2, 0x4, RZ ;  /* 0x0000000402047824 */ /* 0x00cfca00078e00ff */
[----:B------:R-:W1:Y:S01]  /*1100*/  LDS R5, [R4+UR8] ;  /* 0x0000000804057984 */ /* 0x000e620008000800 */
[----:B------:R-:W-:Y:S01]  /*1110*/  IADD3 R2, P1, R4, UR24, RZ ;  /* 0x0000001804027c10 */ /* 0x000fe2000ff3e0ff */
[----:B------:R-:W-:-:S04]  /*1120*/  UMOV UR4, UR24 ;  /* 0x0000001800047c82 */ /* 0x000fc80008000000 */
[----:B------:R-:W-:Y:S01]  /*1130*/  IMAD.X R3, RZ, RZ, UR25, P1 ;  /* 0x00000019ff037e24 */ /* 0x000fe200088e06ff */
[----:B------:R-:W-:-:S04]  /*1140*/  UMOV UR5, UR25 ;  /* 0x0000001900057c82 */ /* 0x000fc80008000000 */
[----:B-1----:R1:W2:Y:S01]  /*1150*/  ATOMG.E.EXCH.STRONG.GPU PT, RZ, [R2], R5 ;  /* 0x0000000502ff73a8 */ /* 0x0022a200041ee100 */
[----:B------:R-:W-:-:S04]  /*1160*/  DEPBAR {5,4,3,2,1,0} ;  /* 0x0000003f0000791a */ /* 0x000fc80000000000 */
[----:B------:R1:W-:Y:S01]  /*1170*/  UTMACCTL.IV [UR4] ;  /* 0x00000000040079b9 */ /* 0x0003e20008000000 */
[----:B------:R-:W-:Y:S01]  /*1180*/  NOP ;  /* 0x0000000000007918 */ /* 0x000fe20000000000 */
.L_x_46:
[----:B------:R-:W-:Y:S05]  /*1190*/  @P0 BRA `(.L_x_47) ;  /* 0x00000000000c0947 */ /* 0x000fea0003800000 */
[----:B------:R0:W-:Y:S01]  /*11a0*/  UTMACMDFLUSH ;  /* 0x00000000000079b7 */ /* 0x0001e20000000000 */
[----:B------:R-:W-:Y:S05]  /*11b0*/  @P0 BRA `(.L_x_47) ;  /* 0x0000000000040947 */ /* 0x000fea0003800000 */
[----:B------:R-:W-:-:S04]  /*11c0*/  DEPBAR.LE SB0, 0x0 ;  /* 0x000080000000791a */ /* 0x000fc80000000000 */
.L_x_47:
[----:B------:R-:W-:Y:S05]  /*11d0*/  WARPSYNC.ALL ;  /* 0x0000000000007948 */ /* 0x000fea0003800000 */
[----:B--2---:R-:W-:Y:S01]  /*11e0*/  BAR.SYNC.DEFER_BLOCKING 0x0 ;  /* 0x0000000000007b1d */ /* 0x004fe20000010000 */
[----:B------:R-:W-:Y:S01]  /*11f0*/  ISETP.GT.AND P0, PT, R14, RZ, PT ;  /* 0x000000ff0e00720c */ /* 0x000fe20003f04270 */
[----:B------:R-:W-:Y:S02]  /*1200*/  USHF.L.U32 UR11, UR9, 0x8, URZ ;  /* 0x00000008090b7899 */ /* 0x000fe4000800063f */
[----:B------:R-:W-:Y:S02]  /*1210*/  USHF.L.U32 UR23, UR7, 0x6, URZ ;  /* 0x0000000607177899 */ /* 0x000fe4000800063f */
[----:B------:R-:W-:Y:S01]  /*1220*/  VOTEU.ALL UP0, P2 ;  /* 0x00000000003f7886 */ /* 0x000fe20001000000 */
[----:B-1----:R-:W-:-:S04]  /*1230*/  UMOV UR4, 0x1 ;  /* 0x0000000100047882 */ /* 0x002fc80000000000 */
[----:B------:R-:W-:-:S04]  /*1240*/  @!UP0 UIADD3 UR4, -UR4, 0x100000, URZ ;  /* 0x0010000004048890 */ /* 0x000fc8000fffe13f */
[----:B------:R-:W-:Y:S02]  /*1250*/  @!UP0 USHF.L.U32 UR5, UR4, 0xb, URZ ;  /* 0x0000000b04058899 */ /* 0x000fe4000800063f */
[----:B------:R-:W-:Y:S01]  /*1260*/  @!UP0 USHF.L.U32 UR4, UR4, 0x1, URZ ;  /* 0x0000000104048899 */ /* 0x000fe2000800063f */
[----:B------:R-:W-:Y:S01]  /*1270*/  VOTEU.ALL UP0, P2 ;  /* 0x00000000003f7886 */ /* 0x000fe20001000000 */
[----:B------:R-:W1:Y:S10]  /*1280*/  FENCE.VIEW.ASYNC.S ;  /* 0x00000000000073c6 */ /* 0x000e740000000000 */
[----:B-1----:R1:W2:Y:S01]  /*1290*/  @!UP0 SYNCS.EXCH.64 URZ, [UR8+0x5000], UR4 ;  /* 0x00500004083f85b2 */ /* 0x0022a20008000100 */
[----:B------:R-:W-:Y:S05]  /*12a0*/  @P0 BRA `(.L_x_48) ;  /* 0x0000000000880947 */ /* 0x000fea0003800000 */
[----:B----45:R-:W-:Y:S02]  /*12b0*/  SHF.R.U32.HI R2, RZ, 0x5, R0 ;  /* 0x00000005ff027819 */ /* 0x030fe40000011600 */
[----:B------:R-:W-:Y:S02]  /*12c0*/  CS2R R24, SRZ ;  /* 0x0000000000187805 */ /* 0x000fe4000001ff00 */
[----:B------:R-:W-:Y:S02]  /*12d0*/  CS2R R26, SRZ ;  /* 0x00000000001a7805 */ /* 0x000fe4000001ff00 */
[----:B------:R-:W-:Y:S02]  /*12e0*/  CS2R R28, SRZ ;  /* 0x00000000001c7805 */ /* 0x000fe4000001ff00 */
[----:B------:R-:W-:Y:S02]  /*12f0*/  CS2R R30, SRZ ;  /* 0x00000000001e7805 */ /* 0x000fe4000001ff00 */
[----:B------:R-:W-:-:S02]  /*1300*/  CS2R R32, SRZ ;  /* 0x0000000000207805 */ /* 0x000fc4000001ff00 */
[----:B------:R-:W-:Y:S02]  /*1310*/  CS2R R34, SRZ ;  /* 0x0000000000227805 */ /* 0x000fe4000001ff00 */
        /* <DEDUP_REMOVED lines=25> */
[----:B------:R-:W-:Y:S01]  /*14b0*/  CS2R R86, SRZ ;  /* 0x0000000000567805 */ /* 0x000fe2000001ff00 */
[----:B------:R-:W-:Y:S06]  /*14c0*/  BRA `(.L_x_49) ;  /* 0x00000004007c7947 */ /* 0x000fec0003800000 */
.L_x_48:
[----:B-1----:R-:W-:Y:S01]  /*14d0*/  UIADD3 UR4, UR8, 0x4000, URZ ;  /* 0x0000400008047890 */ /* 0x002fe2000fffe03f */
[----:B----45:R-:W-:Y:S02]  /*14e0*/  SHF.R.U32.HI R2, RZ, 0x5, R0 ;  /* 0x00000005ff027819 */ /* 0x030fe40000011600 */
[----:B------:R-:W-:Y:S02]  /*14f0*/  CS2R R24, SRZ ;  /* 0x0000000000187805 */ /* 0x000fe4000001ff00 */
[----:B------:R-:W-:Y:S01]  /*1500*/  CS2R R26, SRZ ;  /* 0x00000000001a7805 */ /* 0x000fe2000001ff00 */
[----:B------:R-:W-:Y:S01]  /*1510*/  USHF.R.U32.HI UR4, URZ, 0x4, UR4 ;  /* 0x000000043f047899 */ /* 0x000fe20008011604 */
[----:B------:R-:W-:Y:S02]  /*1520*/  CS2R R28, SRZ ;  /* 0x00000000001c7805 */ /* 0x000fe4000001ff00 */
[----:B------:R-:W-:Y:S02]  /*1530*/  CS2R R30, SRZ ;  /* 0x00000000001e7805 */ /* 0x000fe4000001ff00 */
[----:B------:R-:W-:Y:S01]  /*1540*/  CS2R R32, SRZ ;  /* 0x0000000000207805 */ /* 0x000fe2000001ff00 */
[----:B------:R-:W-:Y:S01]  /*1550*/  USGXT.U32 UR4, UR4, 0xe ;  /* 0x0000000e0404789a */ /* 0x000fe20008000000 */
        /* <DEDUP_REMOVED lines=26> */
[----:B------:R-:W-:Y:S01]  /*1700*/  CS2R R86, SRZ ;  /* 0x0000000000567805 */ /* 0x000fe2000001ff00 */
[----:B------:R-:W-:Y:S01]  /*1710*/  UMOV UR12, 0xfffffffe ;  /* 0xfffffffe000c7882 */ /* 0x000fe20000000000 */
[----:B------:R-:W-:Y:S01]  /*1720*/  UMOV UR13, 0x7fffffdf ;  /* 0x7fffffdf000d7882 */ /* 0x000fe20000000000 */
[----:B------:R-:W-:Y:S01]  /*1730*/  UMOV UR5, URZ ;  /* 0x0000003f00057c82 */ /* 0x000fe20008000000 */
[----:B------:R-:W-:Y:S01]  /*1740*/  UMOV UR22, URZ ;  /* 0x0000003f00167c82 */ /* 0x000fe20008000000 */
[----:B------:R-:W-:-:S12]  /*1750*/  UIADD3.64 UR12, UR4, -UR12, URZ ;  /* 0x8000000c040c7297 */ /* 0x000fd8000fffe03f */
.L_x_51:
[----:B--2---:R-:W-:Y:S01]  /*1760*/  BAR.SYNC.DEFER_BLOCKING 0x0 ;  /* 0x0000000000007b1d */ /* 0x004fe20000010000 */
[----:B------:R-:W-:Y:S01]  /*1770*/  ELECT P1, URZ, PT ;  /* 0x00000000003f782f */ /* 0x000fe20003820000 */
[----:B------:R-:W-:Y:S01]  /*1780*/  @!P2 IMAD.MOV.U32 R3, RZ, RZ, 0x5000 ;  /* 0x00005000ff03a424 */ /* 0x000fe200078e00ff */
[----:B------:R-:W-:Y:S02]  /*1790*/  ELECT P0, URZ, PT ;  /* 0x00000000003f782f */ /* 0x000fe40003800000 */
[C---:B------:R-:W-:Y:S01]  /*17a0*/  ISETP.LT.U32.AND P1, PT, R7.reuse, 0x20, P1 ;  /* 0x000000200700780c */ /* 0x040fe20000f21070 */
[----:B------:R-:W-:Y:S01]  /*17b0*/  UMOV UR10, UR22 ;  /* 0x00000016000a7c82 */ /* 0x000fe20008000000 */
[----:B------:R-:W-:-:S11]  /*17c0*/  ISETP.LT.U32.AND P0, PT, R7, 0x20, P0 ;  /* 0x000000200700780c */ /* 0x000fd60000701070 */
[----:B------:R-:W-:Y:S01]  /*17d0*/  VOTEU.ANY UP0, P1 ;  /* 0x00000000003f7886 */ /* 0x000fe20000800100 */
[----:B------:R-:W-:Y:S01]  /*17e0*/  VOTEU.ANY UP2, P1 ;  /* 0x00000000003f7886 */ /* 0x000fe20000840100 */
[----:B------:R-:W-:Y:S01]  /*17f0*/  VOTEU.ANY UP1, P0 ;  /* 0x00000000003f7886 */ /* 0x000fe20000020100 */
[----:B------:R-:W-:Y:S02]  /*1800*/  VOTEU.ANY UP3, P0 ;  /* 0x00000000003f7886 */ /* 0x000fe40000060100 */
[----:B------:R-:W-:Y:S02]  /*1810*/  @UP0 UIADD3 UR20, UR8, 0x4000, URZ ;  /* 0x0000400008140890 */ /* 0x000fe4000fffe03f */
[----:B------:R1:W-:Y:S01]  /*1820*/  @!P2 SYNCS.ARRIVE.TRANS64 RZ, [UR8+0x5000], R3 ;  /* 0x00500003ffffa9a7 */ /* 0x0003e20008000008 */
[----:B------:R-:W-:Y:S01]  /*1830*/  @UP0 UIADD3 UR21, UR8, 0x5000, URZ ;  /* 0x0000500008150890 */ /* 0x000fe2000fffe03f */
[----:B------:R-:W-:Y:S01]  /*1840*/  @UP0 UMOV UR6, UR16 ;  /* 0x0000001000060c82 */ /* 0x000fe20008000000 */
[----:B------:R-:W-:Y:S01]  /*1850*/  @UP0 UMOV UR7, UR17 ;  /* 0x0000001100070c82 */ /* 0x000fe20008000000 */
[----:B------:R-:W-:Y:S01]  /*1860*/  BAR.SYNC.DEFER_BLOCKING 0x0 ;  /* 0x0000000000007b1d */ /* 0x000fe20000010000 */
[----:B------:R-:W-:Y:S01]  /*1870*/  @UP1 UIADD3 UR9, UR8, 0x5000, URZ ;  /* 0x0000500008091890 */ /* 0x000fe2000fffe03f */
[----:B-1----:R-:W-:-:S04]  /*1880*/  SHF.L.U32 R3, R10, 0x1f, RZ ;  /* 0x0000001f0a037819 */ /* 0x002fc800000006ff */
[----:B------:R-:W-:Y:S01]  /*1890*/  @UP1 UMOV UR14, UR18 ;  /* 0x00000012000e1c82 */ /* 0x000fe20008000000 */
[----:B------:R-:W-:Y:S01]  /*18a0*/  @UP1 UMOV UR15, UR19 ;  /* 0x00000013000f1c82 */ /* 0x000fe20008000000 */
[----:B------:R1:W-:Y:S01]  /*18b0*/  @UP2 UTMALDG.2D [UR20], [UR6] ;  /* 0x00000014060025b4 */ /* 0x0003e20008008000 */
[----:B------:R2:W-:Y:S06]  /*18c0*/  MEMBAR.ALL.CTA ;  /* 0x0000000000007992 */ /* 0x0005ec0000008000 */
[----:B--2---:R-:W2:Y:S02]  /*18d0*/  FENCE.VIEW.ASYNC.S ;  /* 0x00000000000073c6 */ /* 0x004ea40000000000 */
[----:B--2---:R-:W-:Y:S06]  /*18e0*/  BAR.SYNC.DEFER_BLOCKING 0x0 ;  /* 0x0000000000007b1d */ /* 0x004fec0000010000 */
[----:B------:R1:W-:Y:S02]  /*18f0*/  @UP3 UTMALDG.2D [UR8], [UR14] ;  /* 0x000000080e0035b4 */ /* 0x0003e40008008000 */
[----:B------:R-:W-:Y:S06]  /*1900*/  BAR.SYNC.DEFER_BLOCKING 0x0 ;  /* 0x0000000000007b1d */ /* 0x000fec0000010000 */
[----:B------:R-:W2:Y:S02]  /*1910*/  SYNCS.PHASECHK.TRANS64.TRYWAIT P0, [UR8+0x5000], R3 ;  /* 0x00500003ff0075a7 */ /* 0x000ea40008000148 */
[----:B-12---:R-:W-:Y:S05]  /*1920*/  @!P0 BRA `(.L_x_50) ;  /* 0x0000000400f48947 */ /* 0x006fea0003800000 */
.L_x_52:
[----:B------:R-:W1:Y:S01]  /*1930*/  SHFL.IDX PT, R3, R2, RZ, 0x1f ;  /* 0x00001fff02037589 */ /* 0x000e6200000e0000 */
[----:B------:R-:W-:Y:S01]  /*1940*/  WARPGROUP.ARRIVE ;  /* 0x00000000000079c5 */ /* 0x000fe20000000000 */
[----:B------:R-:W-:Y:S01]  /*1950*/  UMOV UR28, UR4 ;  /* 0x00000004001c7c82 */ /* 0x000fe20008000000 */
[----:B------:R-:W-:Y:S01]  /*1960*/  UMOV UR29, 0x80000020 ;  /* 0x80000020001d7882 */ /* 0x000fe20000000000 */
[----:B------:R-:W-:Y:S01]  /*1970*/  UMOV UR31, 0x80000020 ;  /* 0x80000020001f7882 */ /* 0x000fe20000000000 */
[----:B------:R-:W-:Y:S01]  /*1980*/  UMOV UR14, 0xfffffffe ;  /* 0xfffffffe000e7882 */ /* 0x000fe20000000000 */
[----:B------:R-:W-:Y:S01]  /*1990*/  UMOV UR15, 0x7fffffdf ;  /* 0x7fffffdf000f7882 */ /* 0x000fe20000000000 */
[----:B------:R-:W-:Y:S01]  /*19a0*/  UMOV UR7, URZ ;  /* 0x0000003f00077c82 */ /* 0x000fe20008000000 */
[----:B------:R-:W-:Y:S01]  /*19b0*/  UIADD3 UR22, UR22, 0x40, URZ ;  /* 0x0000004016167890 */ /* 0x000fe2000fffe03f */
[----:B------:R-:W-:Y:S02]  /*19c0*/  LOP3.LUT R10, R10, 0x1, RZ, 0x3c, !PT ;  /* 0x000000010a0a7812 */ /* 0x000fe400078e3cff */
[----:B-1----:R-:W-:-:S02]  /*19d0*/  R2UR UR6, R3 ;  /* 0x00000000030672ca */ /* 0x002fc400000e0000 */
[----:B------:R-:W1:Y:S11]  /*19e0*/  LDC R3, c[0x0][0x230] ;  /* 0x00008c00ff037b82 */ /* 0x000e760000000800 */
[----:B------:R-:W-:-:S04]  /*19f0*/  USHF.L.U32 UR6, UR6, 0x7, URZ ;  /* 0x0000000706067899 */ /* 0x000fc8000800063f */
[----:B------:R-:W-:-:S04]  /*1a00*/  ULOP3.LUT UR6, UR6, 0x200, URZ, 0xc0, !UPT ;  /* 0x0000020006067892 */ /* 0x000fc8000f8ec03f */
[----:B------:R-:W-:-:S04]  /*1a10*/  ULEA.HI UR6, UR8, UR6, URZ, 0x1c ;  /* 0x0000000608067291 */ /* 0x000fc8000f8fe03f */
[----:B------:R-:W-:Y:S01]  /*1a20*/  ULOP3.LUT UR6, UR6, 0x3fff, URZ, 0xc0, !UPT ;  /* 0x00003fff06067892 */ /* 0x000fe2000f8ec03f */
[----:B-1----:R-:W-:-:S03]  /*1a30*/  ISETP.LE.AND P0, PT, R3, UR22, PT ;  /* 0x0000001603007c0c */ /* 0x002fc6000bf03270 */
[----:B------:R-:W-:-:S03]  /*1a40*/  UIADD3.64 UR14, UR6, -UR14, URZ ;  /* 0x8000000e060e7297 */ /* 0x000fc6000fffe03f */
[----:B------:R-:W-:Y:S02]  /*1a50*/  UMOV UR30, UR6 ;  /* 0x00000006001e7c82 */ /* 0x000fe40008000000 */
[----:B------:R-:W-:Y:S03]  /*1a60*/  QGMMA.64x128x32.F32.E4M3.E4M3 R24, gdesc[UR28], R24, gsb0 ;  /* 0x01e000001c1879f3 */ /* 0x000fe60008000818 */
[----:B------:R-:W-:Y:S02]  /*1a70*/  WARPGROUP.DEPBAR.LE gsb0, 0x0 ;  /* 0x00008000000079c5 */ /* 0x000fe40000010000 */
[----:B------:R-:W-:-:S07]  /*1a80*/  WARPGROUP.ARRIVE ;  /* 0x00000000000079c5 */ /* 0x000fce0000000000 */
[----:B------:R-:W-:Y:S03]  /*1a90*/  QGMMA.64x128x32.F32.E4M3.E4M3 R24, gdesc[UR12], R24, gsb0 ;  /* 0x01e000000c1879f3 */ /* 0x000fe60008000818 */
[----:B------:R-:W-:Y:S02]  /*1aa0*/  WARPGROUP.DEPBAR.LE gsb0, 0x0 ;  /* 0x00008000000079c5 */ /* 0x000fe40000010000 */
[----:B------:R-:W-:Y:S05]  /*1ab0*/  @!P0 BRA `(.L_x_51) ;  /* 0xfffffffc00288947 */ /* 0x000fea000383ffff */
.L_x_49:
[----:B--2---:R-:W-:Y:S01]  /*1ac0*/  BAR.SYNC.DEFER_BLOCKING 0x0 ;  /* 0x0000000000007b1d */ /* 0x004fe20000010000 */
[C---:B------:R-:W-:Y:S01]  /*1ad0*/  IMAD.SHL.U32 R3, R0.reuse, 0x40, RZ ;  /* 0x0000004000037824 */ /* 0x040fe200078e00ff */
[----:B------:R-:W-:Y:S01]  /*1ae0*/  ELECT P0, URZ, PT ;  /* 0x00000000003f782f */ /* 0x000fe20003800000 */
[C---:B---3--:R-:W-:Y:S01]  /*1af0*/  IMAD.SHL.U32 R4, R0.reuse, 0x2, RZ ;  /* 0x0000000200047824 */ /* 0x048fe200078e00ff */
[----:B------:R-:W-:Y:S02]  /*1b00*/  LOP3.LUT R0, R0, 0x1c, RZ, 0xc0, !PT ;  /* 0x0000001c00007812 */ /* 0x000fe400078ec0ff */
[----:B------:R-:W-:Y:S01]  /*1b10*/  LOP3.LUT R3, R3, 0x3800, RZ, 0xc0, !PT ;  /* 0x0000380003037812 */ /* 0x000fe200078ec0ff */
[----:B------:R-:W-:Y:S01]  /*1b20*/  UMOV UR14, UR23 ;  /* 0x00000017000e7c82 */ /* 0x000fe20008000000 */
[----:B------:R-:W-:Y:S02]  /*1b30*/  LOP3.LUT R5, R4, 0x6, RZ, 0xc0, !PT ;  /* 0x0000000604057812 */ /* 0x000fe400078ec0ff */
[----:B------:R-:W-:Y:S01]  /*1b40*/  F2FP.SATFINITE.E4M3.F32.PACK_AB_MERGE_C R24, R25, R24, RZ ;  /* 0x000000181918723e */ /* 0x000fe200048070ff */
[C---:B------:R-:W-:Y:S01]  /*1b50*/  IMAD R3, R0.reuse, 0x20, R3 ;  /* 0x0000002000037824 */ /* 0x040fe200078e0203 */
[----:B------:R-:W-:Y:S01]  /*1b60*/  F2FP.SATFINITE.E4M3.F32.PACK_AB_MERGE_C R26, R27, R26, RZ ;  /* 0x0000001a1b1a723e */ /* 0x000fe200048070ff */
[----:B------:R-:W-:Y:S01]  /*1b70*/  IMAD R0, R0, 0x4, R5 ;  /* 0x0000000400007824 */ /* 0x000fe200078e0205 */
[----:B------:R-:W-:-:S02]  /*1b80*/  F2FP.SATFINITE.E4M3.F32.PACK_AB_MERGE_C R28, R29, R28, RZ ;  /* 0x0000001c1d1c723e */ /* 0x000fc400048070ff */
[----:B------:R-:W-:Y:S01]  /*1b90*/  F2FP.SATFINITE.E4M3.F32.PACK_AB_MERGE_C R30, R31, R30, RZ ;  /* 0x0000001e1f1e723e */ /* 0x000fe200048070ff */
[----:B------:R-:W-:Y:S01]  /*1ba0*/  IMAD.IADD R3, R3, 0x1, R0 ;  /* 0x0000000103037824 */ /* 0x000fe200078e0200 */
[----:B------:R-:W-:Y:S02]  /*1bb0*/  F2FP.SATFINITE.E4M3.F32.PACK_AB_MERGE_C R32, R33, R32, RZ ;  /* 0x000000202120723e */ /* 0x000fe400048070ff */
[----:B------:R-:W-:Y:S02]  /*1bc0*/  F2FP.SATFINITE.E4M3.F32.PACK_AB_MERGE_C R34, R35, R34, RZ ;  /* 0x000000222322723e */ /* 0x000fe400048070ff */
[----:B------:R-:W-:Y:S02]  /*1bd0*/  F2FP.SATFINITE.E4M3.F32.PACK_AB_MERGE_C R36, R37, R36, RZ ;  /* 0x000000242524723e */ /* 0x000fe400048070ff */
[----:B------:R-:W-:Y:S01]  /*1be0*/  F2FP.SATFINITE.E4M3.F32.PACK_AB_MERGE_C R38, R39, R38, RZ ;  /* 0x000000262726723e */ /* 0x000fe200048070ff */
[----:B------:R-:W2:Y:S01]  /*1bf0*/  @!P2 SYNCS.CCTL.IV [UR8+0x5000] ;  /* 0x00500000ff00a9b1 */ /* 0x000ea20008000008 */
[----:B------:R-:W-:Y:S01]  /*1c00*/  ISETP.LT.U32.AND P0, PT, R7, 0x40, P0 ;  /* 0x000000400700780c */ /* 0x000fe20000701070 */
[----:B--2---:R-:W-:Y:S01]  /*1c10*/  STS.U16 [R3+UR8], R24 ;  /* 0x0000001803007988 */ /* 0x004fe20008000408 */
[----:B------:R-:W-:-:S02]  /*1c20*/  LOP3.LUT R5, R3, 0x10, RZ, 0x3c, !PT ;  /* 0x0000001003057812 */ /* 0x000fc400078e3cff */
[----:B------:R-:W-:Y:S01]  /*1c30*/  F2FP.SATFINITE.E4M3.F32.PACK_AB_MERGE_C R40, R41, R40, RZ ;  /* 0x000000282928723e */ /* 0x000fe200048070ff */
[----:B------:R-:W-:Y:S01]  /*1c40*/  STS.U16 [R3+UR8+0x400], R26 ;  /* 0x0004001a03007988 */ /* 0x000fe20008000408 */
[----:B------:R-:W-:Y:S02]  /*1c50*/  F2FP.SATFINITE.E4M3.F32.PACK_AB_MERGE_C R42, R43, R42, RZ ;  /* 0x0000002a2b2a723e */ /* 0x000fe400048070ff */
[----:B------:R-:W-:Y:S01]  /*1c60*/  F2FP.SATFINITE.E4M3.F32.PACK_AB_MERGE_C R44, R45, R44, RZ ;  /* 0x0000002c2d2c723e */ /* 0x000fe200048070ff */
[----:B------:R-:W-:Y:S01]  /*1c70*/  STS.U16 [R3+UR8+0x8], R28 ;  /* 0x0000081c03007988 */ /* 0x000fe20008000408 */
[----:B------:R-:W-:Y:S02]  /*1c80*/  F2FP.SATFINITE.E4M3.F32.PACK_AB_MERGE_C R46, R47, R46, RZ ;  /* 0x0000002e2f2e723e */ /* 0x000fe400048070ff */
[----:B------:R-:W-:Y:S01]  /*1c90*/  LOP3.LUT R7, R3, 0x20, RZ, 0x3c, !PT ;  /* 0x0000002003077812 */ /* 0x000fe200078e3cff */
[----:B------:R-:W-:Y:S01]  /*1ca0*/  STS.U16 [R3+UR8+0x408], R30 ;  /* 0x0004081e03007988 */ /* 0x000fe20008000408 */
[----:B------:R-:W-:Y:S01]  /*1cb0*/  F2FP.SATFINITE.E4M3.F32.PACK_AB_MERGE_C R48, R49, R48, RZ ;  /* 0x000000303130723e */ /* 0x000fe200048070ff */
[----:B------:R-:W-:Y:S01]  /*1cc0*/  VOTEU.ANY UP0, P0 ;  /* 0x00000000003f7886 */ /* 0x000fe20000000100 */
[----:B------:R-:W-:Y:S01]  /*1cd0*/  F2FP.SATFINITE.E4M3.F32.PACK_AB_MERGE_C R50, R51, R50, RZ ;  /* 0x000000323332723e */ /* 0x000fe200048070ff */
[----:B------:R-:W-:Y:S01]  /*1ce0*/  STS.U16 [R5+UR8], R32 ;  /* 0x0000002005007988 */ /* 0x000fe20008000408 */
[----:B------:R-:W-:Y:S01]  /*1cf0*/  F2FP.SATFINITE.E4M3.F32.PACK_AB_MERGE_C R52, R53, R52, RZ ;  /* 0x000000343534723e */ /* 0x000fe200048070ff */
[----:B------:R-:W-:Y:S01]  /*1d00*/  VOTEU.ANY UP1, P0 ;  /* 0x00000000003f7886 */ /* 0x000fe20000020100 */
[----:B------:R-:W-:Y:S01]  /*1d10*/  F2FP.SATFINITE.E4M3.F32.PACK_AB_MERGE_C R54, R55, R54, RZ ;  /* 0x000000363736723e */ /* 0x000fe200048070ff */
[----:B------:R-:W-:Y:S01]  /*1d20*/  STS.U16 [R5+UR8+0x400], R34 ;  /* 0x0004002205007988 */ /* 0x000fe20008000408 */
[----:B------:R-:W-:Y:S01]  /*1d30*/  LOP3.LUT R9, R3, 0x30, RZ, 0x3c, !PT ;  /* 0x0000003003097812 */ /* 0x000fe200078e3cff */
[----:B-1----:R-:W-:Y:S01]  /*1d40*/  @UP0 UMOV UR4, UR24 ;  /* 0x0000001800040c82 */ /* 0x002fe20008000000 */
[----:B------:R-:W-:Y:S01]  /*1d50*/  F2FP.SATFINITE.E4M3.F32.PACK_AB_MERGE_C R56, R57, R56, RZ ;  /* 0x000000383938723e */ /* 0x000fe200048070ff */
[----:B------:R-:W-:Y:S01]  /*1d60*/  STS.U16 [R5+UR8+0x8], R36 ;  /* 0x0000082405007988 */ /* 0x000fe20008000408 */
[----:B------:R-:W-:Y:S01]  /*1d70*/  F2FP.SATFINITE.E4M3.F32.PACK_AB_MERGE_C R58, R59, R58, RZ ;  /* 0x0000003a3b3a723e */ /* 0x000fe200048070ff */
[----:B------:R-:W-:Y:S01]  /*1d80*/  @UP0 UMOV UR5, UR25 ;  /* 0x0000001900050c82 */ /* 0x000fe20008000000 */
[----:B------:R-:W-:Y:S01]  /*1d90*/  F2FP.SATFINITE.E4M3.F32.PACK_AB_MERGE_C R60, R61, R60, RZ ;  /* 0x0000003c3d3c723e */ /* 0x000fe200048070ff */
[----:B------:R1:W-:Y:S01]  /*1da0*/  STS.U16 [R5+UR8+0x408], R38 ;  /* 0x0004082605007988 */ /* 0x0003e20008000408 */
[----:B------:R-:W-:-:S02]  /*1db0*/  F2FP.SATFINITE.E4M3.F32.PACK_AB_MERGE_C R62, R63, R62, RZ ;  /* 0x0000003e3f3e723e */ /* 0x000fc400048070ff */
[----:B------:R-:W-:Y:S01]  /*1dc0*/  LOP3.LUT R11, R3, 0x40, RZ, 0x3c, !PT ;  /* 0x00000040030b7812 */ /* 0x000fe200078e3cff */
[----:B------:R-:W-:Y:S01]  /*1dd0*/  STS.U16 [R7+UR8], R40 ;  /* 0x0000002807007988 */ /* 0x000fe20008000408 */
[----:B------:R-:W-:Y:S02]  /*1de0*/  F2FP.SATFINITE.E4M3.F32.PACK_AB_MERGE_C R64, R65, R64, RZ ;  /* 0x000000404140723e */ /* 0x000fe400048070ff */
[----:B------:R-:W-:Y:S01]  /*1df0*/  F2FP.SATFINITE.E4M3.F32.PACK_AB_MERGE_C R66, R67, R66, RZ ;  /* 0x000000424342723e */ /* 0x000fe200048070ff */
[----:B------:R-:W-:Y:S01]  /*1e00*/  STS.U16 [R7+UR8+0x400], R42 ;  /* 0x0004002a07007988 */ /* 0x000fe20008000408 */
[----:B------:R-:W-:Y:S02]  /*1e10*/  F2FP.SATFINITE.E4M3.F32.PACK_AB_MERGE_C R68, R69, R68, RZ ;  /* 0x000000444544723e */ /* 0x000fe400048070ff */
[----:B------:R-:W-:Y:S01]  /*1e20*/  F2FP.SATFINITE.E4M3.F32.PACK_AB_MERGE_C R70, R71, R70, RZ ;  /* 0x000000464746723e */ /* 0x000fe200048070ff */
[----:B------:R-:W-:Y:S01]  /*1e30*/  STS.U16 [R7+UR8+0x8], R44 ;  /* 0x0000082c07007988 */ /* 0x000fe20008000408 */
[----:B-1----:R-:W-:-:S02]  /*1e40*/  LOP3.LUT R5, R3, 0x50, RZ, 0x3c, !PT ;  /* 0x0000005003057812 */ /* 0x002fc400078e3cff */
[----:B------:R-:W-:Y:S01]  /*1e50*/  F2FP.SATFINITE.E4M3.F32.PACK_AB_MERGE_C R72, R73, R72, RZ ;  /* 0x000000484948723e */ /* 0x000fe200048070ff */
[----:B------:R1:W-:Y:S01]  /*1e60*/  STS.U16 [R7+UR8+0x408], R46 ;  /* 0x0004082e07007988 */ /* 0x0003e20008000408 */
[----:B------:R-:W-:Y:S02]  /*1e70*/  F2FP.SATFINITE.E4M3.F32.PACK_AB_MERGE_C R74, R75, R74, RZ ;  /* 0x0000004a4b4a723e */ /* 0x000fe400048070ff */
[----:B------:R-:W-:Y:S01]  /*1e80*/  F2FP.SATFINITE.E4M3.F32.PACK_AB_MERGE_C R76, R77, R76, RZ ;  /* 0x0000004c4d4c723e */ /* 0x000fe200048070ff */
[----:B------:R-:W-:Y:S01]  /*1e90*/  STS.U16 [R9+UR8], R48 ;  /* 0x0000003009007988 */ /* 0x000fe20008000408 */
[----:B------:R-:W-:Y:S02]  /*1ea0*/  F2FP.SATFINITE.E4M3.F32.PACK_AB_MERGE_C R78, R79, R78, RZ ;  /* 0x0000004e4f4e723e */ /* 0x000fe400048070ff */
[----:B------:R-:W-:Y:S01]  /*1eb0*/  F2FP.SATFINITE.E4M3.F32.PACK_AB_MERGE_C R80, R81, R80, RZ ;  /* 0x000000505150723e */ /* 0x000fe200048070ff */
[----:B------:R-:W-:Y:S01]  /*1ec0*/  STS.U16 [R9+UR8+0x400], R50 ;  /* 0x0004003209007988 */ /* 0x000fe20008000408 */
[----:B------:R-:W-:-:S02]  /*1ed0*/  F2FP.SATFINITE.E4M3.F32.PACK_AB_MERGE_C R82, R83, R82, RZ ;  /* 0x000000525352723e */ /* 0x000fc400048070ff */
[----:B-1----:R-:W-:Y:S01]  /*1ee0*/  LOP3.LUT R7, R3, 0x60, RZ, 0x3c, !PT ;  /* 0x0000006003077812 */ /* 0x002fe200078e3cff */
[----:B------:R-:W-:Y:S01]  /*1ef0*/  STS.U16 [R9+UR8+0x8], R52 ;  /* 0x0000083409007988 */ /* 0x000fe20008000408 */
[----:B------:R-:W-:Y:S02]  /*1f00*/  F2FP.SATFINITE.E4M3.F32.PACK_AB_MERGE_C R84, R85, R84, RZ ;  /* 0x000000545554723e */ /* 0x000fe400048070ff */
[----:B------:R-:W-:Y:S01]  /*1f10*/  F2FP.SATFINITE.E4M3.F32.PACK_AB_MERGE_C R86, R87, R86, RZ ;  /* 0x000000565756723e */ /* 0x000fe200048070ff */
[----:B------:R-:W-:Y:S01]  /*1f20*/  STS.U16 [R9+UR8+0x408], R54 ;  /* 0x0004083609007988 */ /* 0x000fe20008000408 */
[----:B------:R-:W-:Y:S02]  /*1f30*/  LOP3.LUT R3, R3, 0x70, RZ, 0x3c, !PT ;  /* 0x0000007003037812 */ /* 0x000fe400078e3cff */
[----:B------:R-:W-:Y:S01]  /*1f40*/  LOP3.LUT R2, R2, 0x1, RZ, 0xc0, !PT ;  /* 0x0000000102027812 */ /* 0x000fe200078ec0ff */
[----:B------:R-:W-:Y:S03]  /*1f50*/  STS.U16 [R11+UR8], R56 ;  /* 0x000000380b007988 */ /* 0x000fe60008000408 */
[----:B------:R-:W-:Y:S01]  /*1f60*/  R2UR UR12, R2 ;  /* 0x00000000020c72ca */ /* 0x000fe200000e0000 */
[----:B------:R-:W-:Y:S04]  /*1f70*/  STS.U16 [R11+UR8+0x400], R58 ;  /* 0x0004003a0b007988 */ /* 0x000fe80008000408 */
[----:B------:R-:W-:Y:S04]  /*1f80*/  STS.U16 [R11+UR8+0x8], R60 ;  /* 0x0000083c0b007988 */ /* 0x000fe80008000408 */
[----:B------:R-:W-:Y:S04]  /*1f90*/  STS.U16 [R11+UR8+0x408], R62 ;  /* 0x0004083e0b007988 */ /* 0x000fe80008000408 */
[----:B------:R-:W-:Y:S01]  /*1fa0*/  STS.U16 [R5+UR8], R64 ;  /* 0x0000004005007988 */ /* 0x000fe20008000408 */
[----:B------:R-:W-:-:S02]  /*1fb0*/  ULEA UR13, UR12, UR11, 0x7 ;  /* 0x0000000b0c0d7291 */ /* 0x000fc4000f8e383f */
[----:B------:R-:W-:Y:S02]  /*1fc0*/  ULEA UR12, UR12, UR8, 0xd ;  /* 0x000000080c0c7291 */ /* 0x000fe4000f8e683f */
[----:B------:R-:W-:Y:S04]  /*1fd0*/  STS.U16 [R5+UR8+0x400], R66 ;  /* 0x0004004205007988 */ /* 0x000fe80008000408 */
[----:B------:R-:W-:Y:S04]  /*1fe0*/  STS.U16 [R5+UR8+0x8], R68 ;  /* 0x0000084405007988 */ /* 0x000fe80008000408 */
[----:B------:R-:W-:Y:S04]  /*1ff0*/  STS.U16 [R5+UR8+0x408], R70 ;  /* 0x0004084605007988 */ /* 0x000fe80008000408 */
[----:B------:R-:W-:Y:S04]  /*2000*/  STS.U16 [R7+UR8], R72 ;  /* 0x0000004807007988 */ /* 0x000fe80008000408 */
[----:B------:R-:W-:Y:S04]  /*2010*/  STS.U16 [R7+UR8+0x400], R74 ;  /* 0x0004004a07007988 */ /* 0x000fe80008000408 */
[----:B------:R-:W-:Y:S04]  /*2020*/  STS.U16 [R7+UR8+0x8], R76 ;  /* 0x0000084c07007988 */ /* 0x000fe80008000408 */
[----:B------:R-:W-:Y:S04]  /*2030*/  STS.U16 [R7+UR8+0x408], R78 ;  /* 0x0004084e07007988 */ /* 0x000fe80008000408 */
[----:B------:R-:W-:Y:S04]  /*2040*/  STS.U16 [R3+UR8], R80 ;  /* 0x0000005003007988 */ /* 0x000fe80008000408 */
[----:B------:R-:W-:Y:S04]  /*2050*/  STS.U16 [R3+UR8+0x400], R82 ;  /* 0x0004005203007988 */ /* 0x000fe80008000408 */
[----:B------:R-:W-:Y:S04]  /*2060*/  STS.U16 [R3+UR8+0x8], R84 ;  /* 0x0000085403007988 */ /* 0x000fe80008000408 */
[----:B------:R-:W-:Y:S01]  /*2070*/  STS.U16 [R3+UR8+0x408], R86 ;  /* 0x0004085603007988 */ /* 0x000fe20008000408 */
[----:B------:R1:W-:Y:S06]  /*2080*/  MEMBAR.ALL.CTA ;  /* 0x0000000000007992 */ /* 0x0003ec0000008000 */
[----:B-1----:R-:W1:Y:S02]  /*2090*/  FENCE.VIEW.ASYNC.S ;  /* 0x00000000000073c6 */ /* 0x002e640000000000 */
[----:B-1----:R-:W-:Y:S06]  /*20a0*/  BAR.SYNC.DEFER_BLOCKING 0x0 ;  /* 0x0000000000007b1d */ /* 0x002fec0000010000 */
[----:B------:R1:W-:Y:S01]  /*20b0*/  @UP1 UTMASTG.2D [UR12], [UR4] ;  /* 0x0000000c040013b5 */ /* 0x0003e20008008000 */
[----:B------:R0:W-:Y:S01]  /*20c0*/  UTMACMDFLUSH ;  /* 0x00000000000079b7 */ /* 0x0001e20000000000 */
[----:B------:R-:W-:-:S04]  /*20d0*/  DEPBAR.LE SB0, 0x0 ;  /* 0x000080000000791a */ /* 0x000fc80000000000 */
[----:B------:R-:W-:Y:S06]  /*20e0*/  BAR.SYNC.DEFER_BLOCKING 0x0 ;  /* 0x0000000000007b1d */ /* 0x000fec0000010000 */
[----:B-1----:R-:W-:Y:S05]  /*20f0*/  EXIT ;  /* 0x000000000000794d */ /* 0x002fea0003800000 */
.L_x_50:
[----:B------:R-:W1:Y:S02]  /*2100*/  SYNCS.PHASECHK.TRANS64.TRYWAIT P0, [UR8+0x5000], R3 ;  /* 0x00500003ff0075a7 */ /* 0x000e640008000148 */
[----:B-1----:R-:W-:Y:S05]  /*2110*/  @!P0 BRA `(.L_x_50) ;  /* 0xfffffffc00f88947 */ /* 0x002fea000383ffff */
[----:B------:R-:W-:Y:S05]  /*2120*/  BRA `(.L_x_52) ;  /* 0xfffffff800007947 */ /* 0x000fea000383ffff */
.L_x_53:
[----:B------:R-:W-:-:S00]  /*2130*/  BRA `(.L_x_53) ;  /* 0xfffffffc00fc7947 */ /* 0x000fc0000383ffff */
[----:B------:R-:W-:-:S00]  /*2140*/  NOP ;  /* 0x0000000000007918 */ /* 0x000fc00000000000 */
        /* <DEDUP_REMOVED lines=11> */
.L_x_54:


//--------------------- .nv.shared.gluon_wgmma    --------------------------
	.section	.nv.shared.gluon_wgmma,"aw",@nobits
	.sectionflags	@""
	.align	16
	.zero		1024


//--------------------- .nv.shared.reserved.0     --------------------------
	.section	.nv.shared.reserved.0,"aw",@nobits
	.weak		__nv_reservedSMEM_offset_0_alias
	.size		__nv_reservedSMEM_offset_0_alias, 0, 0
	.other		__nv_reservedSMEM_offset_0_alias,@"STO_CUDA_RESERVED_SHARED STV_DEFAULT"
__nv_reservedSMEM_offset_0_alias:
	.zero		0


//--------------------- .nv.constant0.gluon_wgmma --------------------------
	.section	.nv.constant0.gluon_wgmma,"a",@progbits
	.sectionflags	@""
	.align	4
.nv.constant0.gluon_wgmma:
	.zero		608


//--------------------- SYMBOLS --------------------------

	.type		.nv.reservedSmem.offset0,@object
	.size		.nv.reservedSmem.offset0,0x4
